//
// Generated by NVIDIA NVVM Compiler
//
// Compiler Build ID: CL-36424714
// Cuda compilation tools, release 13.0, V13.0.88
// Based on NVVM 20.0.0
//

.version 9.0
.target sm_100
.address_size 64

	// .globl	_Z19compute_mean_kernelPKfPfmmmm
// _ZZ19compute_mean_kernelPKfPfmmmmE10shared_sum has been demoted
// _ZZ23compute_variance_kernelPKfS0_PfmmmmE10shared_sum has been demoted

.visible .entry _Z19compute_mean_kernelPKfPfmmmm(
	.param .u64 .ptr .align 1 _Z19compute_mean_kernelPKfPfmmmm_param_0,
	.param .u64 .ptr .align 1 _Z19compute_mean_kernelPKfPfmmmm_param_1,
	.param .u64 _Z19compute_mean_kernelPKfPfmmmm_param_2,
	.param .u64 _Z19compute_mean_kernelPKfPfmmmm_param_3,
	.param .u64 _Z19compute_mean_kernelPKfPfmmmm_param_4,
	.param .u64 _Z19compute_mean_kernelPKfPfmmmm_param_5
)
{
	.reg .pred 	%p<11>;
	.reg .b32 	%r<12>;
	.reg .b32 	%f<23>;
	.reg .b64 	%rd<38>;
	// demoted variable
	.shared .align 4 .b8 _ZZ19compute_mean_kernelPKfPfmmmmE10shared_sum[1024];
	ld.param.u64 	%rd15, [_Z19compute_mean_kernelPKfPfmmmm_param_0];
	ld.param.u64 	%rd17, [_Z19compute_mean_kernelPKfPfmmmm_param_2];
	ld.param.u64 	%rd18, [_Z19compute_mean_kernelPKfPfmmmm_param_3];
	ld.param.u64 	%rd19, [_Z19compute_mean_kernelPKfPfmmmm_param_4];
	ld.param.u64 	%rd20, [_Z19compute_mean_kernelPKfPfmmmm_param_5];
	mov.u32 	%r1, %ctaid.x;
	mov.u32 	%r2, %tid.x;
	mov.u32 	%r11, %ntid.x;
	setp.eq.s64 	%p1, %rd17, 0;
	mov.f32 	%f21, 0f00000000;
	@%p1 bra 	$L__BB0_9;
	setp.eq.s64 	%p2, %rd19, 0;
	cvt.u64.u32 	%rd1, %r2;
	cvt.u64.u32 	%rd2, %r11;
	@%p2 bra 	$L__BB0_9;
	shl.b64 	%rd3, %rd2, 2;
	cvta.to.global.u64 	%rd4, %rd15;
	mov.f32 	%f21, 0f00000000;
	mov.b64 	%rd34, 0;
$L__BB0_3:
	cvt.u64.u32 	%rd23, %r1;
	mad.lo.s64 	%rd24, %rd34, %rd18, %rd23;
	mul.lo.s64 	%rd6, %rd24, %rd19;
	mov.b64 	%rd35, 0;
$L__BB0_4:
	setp.le.u64 	%p3, %rd20, %rd1;
	@%p3 bra 	$L__BB0_7;
	add.s64 	%rd25, %rd35, %rd6;
	mad.lo.s64 	%rd26, %rd25, %rd20, %rd1;
	shl.b64 	%rd27, %rd26, 2;
	add.s64 	%rd36, %rd4, %rd27;
	mov.u64 	%rd37, %rd1;
$L__BB0_6:
	ld.global.nc.f32 	%f10, [%rd36];
	add.f32 	%f21, %f21, %f10;
	add.s64 	%rd37, %rd37, %rd2;
	add.s64 	%rd36, %rd36, %rd3;
	setp.lt.u64 	%p4, %rd37, %rd20;
	@%p4 bra 	$L__BB0_6;
$L__BB0_7:
	add.s64 	%rd35, %rd35, 1;
	setp.ne.s64 	%p5, %rd35, %rd19;
	@%p5 bra 	$L__BB0_4;
	add.s64 	%rd34, %rd34, 1;
	setp.ne.s64 	%p6, %rd34, %rd17;
	@%p6 bra 	$L__BB0_3;
$L__BB0_9:
	shl.b32 	%r7, %r2, 2;
	mov.u32 	%r8, _ZZ19compute_mean_kernelPKfPfmmmmE10shared_sum;
	add.s32 	%r4, %r8, %r7;
	st.shared.f32 	[%r4], %f21;
	bar.sync 	0;
	setp.lt.u32 	%p7, %r11, 2;
	@%p7 bra 	$L__BB0_13;
$L__BB0_10:
	shr.u32 	%r6, %r11, 1;
	setp.ge.u32 	%p8, %r2, %r6;
	@%p8 bra 	$L__BB0_12;
	shl.b32 	%r9, %r6, 2;
	add.s32 	%r10, %r4, %r9;
	ld.shared.f32 	%f11, [%r10];
	ld.shared.f32 	%f12, [%r4];
	add.f32 	%f13, %f11, %f12;
	st.shared.f32 	[%r4], %f13;
$L__BB0_12:
	bar.sync 	0;
	setp.gt.u32 	%p9, %r11, 3;
	mov.u32 	%r11, %r6;
	@%p9 bra 	$L__BB0_10;
$L__BB0_13:
	setp.ne.s32 	%p10, %r2, 0;
	@%p10 bra 	$L__BB0_15;
	ld.param.u64 	%rd33, [_Z19compute_mean_kernelPKfPfmmmm_param_1];
	ld.shared.f32 	%f14, [_ZZ19compute_mean_kernelPKfPfmmmmE10shared_sum];
	mul.lo.s64 	%rd28, %rd19, %rd17;
	mul.lo.s64 	%rd29, %rd28, %rd20;
	cvt.rn.f32.u64 	%f15, %rd29;
	div.rn.f32 	%f16, %f14, %f15;
	cvta.to.global.u64 	%rd30, %rd33;
	mul.wide.u32 	%rd31, %r1, 4;
	add.s64 	%rd32, %rd30, %rd31;
	st.global.f32 	[%rd32], %f16;
$L__BB0_15:
	ret;

}
	// .globl	_Z23compute_variance_kernelPKfS0_Pfmmmm
.visible .entry _Z23compute_variance_kernelPKfS0_Pfmmmm(
	.param .u64 .ptr .align 1 _Z23compute_variance_kernelPKfS0_Pfmmmm_param_0,
	.param .u64 .ptr .align 1 _Z23compute_variance_kernelPKfS0_Pfmmmm_param_1,
	.param .u64 .ptr .align 1 _Z23compute_variance_kernelPKfS0_Pfmmmm_param_2,
	.param .u64 _Z23compute_variance_kernelPKfS0_Pfmmmm_param_3,
	.param .u64 _Z23compute_variance_kernelPKfS0_Pfmmmm_param_4,
	.param .u64 _Z23compute_variance_kernelPKfS0_Pfmmmm_param_5,
	.param .u64 _Z23compute_variance_kernelPKfS0_Pfmmmm_param_6
)
{
	.reg .pred 	%p<11>;
	.reg .b32 	%r<12>;
	.reg .b32 	%f<25>;
	.reg .b64 	%rd<43>;
	// demoted variable
	.shared .align 4 .b8 _ZZ23compute_variance_kernelPKfS0_PfmmmmE10shared_sum[1024];
	ld.param.u64 	%rd16, [_Z23compute_variance_kernelPKfS0_Pfmmmm_param_0];
	ld.param.u64 	%rd22, [_Z23compute_variance_kernelPKfS0_Pfmmmm_param_1];
	ld.param.u64 	%rd18, [_Z23compute_variance_kernelPKfS0_Pfmmmm_param_3];
	ld.param.u64 	%rd20, [_Z23compute_variance_kernelPKfS0_Pfmmmm_param_5];
	ld.param.u64 	%rd21, [_Z23compute_variance_kernelPKfS0_Pfmmmm_param_6];
	cvta.to.global.u64 	%rd23, %rd22;
	mov.u32 	%r6, %ctaid.x;
	mov.u32 	%r1, %tid.x;
	mov.u32 	%r11, %ntid.x;
	cvt.u64.u32 	%rd1, %r6;
	mul.wide.u32 	%rd24, %r6, 4;
	add.s64 	%rd25, %rd23, %rd24;
	ld.global.nc.f32 	%f1, [%rd25];
	setp.eq.s64 	%p1, %rd18, 0;
	mov.f32 	%f23, 0f00000000;
	@%p1 bra 	$L__BB1_9;
	setp.eq.s64 	%p2, %rd20, 0;
	cvt.u64.u32 	%rd2, %r1;
	cvt.u64.u32 	%rd3, %r11;
	@%p2 bra 	$L__BB1_9;
	shl.b64 	%rd4, %rd3, 2;
	cvta.to.global.u64 	%rd5, %rd16;
	mov.f32 	%f23, 0f00000000;
	mov.b64 	%rd39, 0;
$L__BB1_3:
	ld.param.u64 	%rd38, [_Z23compute_variance_kernelPKfS0_Pfmmmm_param_4];
	mad.lo.s64 	%rd28, %rd39, %rd38, %rd1;
	mul.lo.s64 	%rd7, %rd28, %rd20;
	mov.b64 	%rd40, 0;
$L__BB1_4:
	setp.le.u64 	%p3, %rd21, %rd2;
	@%p3 bra 	$L__BB1_7;
	add.s64 	%rd29, %rd40, %rd7;
	mad.lo.s64 	%rd30, %rd29, %rd21, %rd2;
	shl.b64 	%rd31, %rd30, 2;
	add.s64 	%rd41, %rd5, %rd31;
	mov.u64 	%rd42, %rd2;
$L__BB1_6:
	ld.global.nc.f32 	%f11, [%rd41];
	sub.f32 	%f12, %f11, %f1;
	fma.rn.f32 	%f23, %f12, %f12, %f23;
	add.s64 	%rd42, %rd42, %rd3;
	add.s64 	%rd41, %rd41, %rd4;
	setp.lt.u64 	%p4, %rd42, %rd21;
	@%p4 bra 	$L__BB1_6;
$L__BB1_7:
	add.s64 	%rd40, %rd40, 1;
	setp.ne.s64 	%p5, %rd40, %rd20;
	@%p5 bra 	$L__BB1_4;
	add.s64 	%rd39, %rd39, 1;
	setp.ne.s64 	%p6, %rd39, %rd18;
	@%p6 bra 	$L__BB1_3;
$L__BB1_9:
	shl.b32 	%r7, %r1, 2;
	mov.u32 	%r8, _ZZ23compute_variance_kernelPKfS0_PfmmmmE10shared_sum;
	add.s32 	%r3, %r8, %r7;
	st.shared.f32 	[%r3], %f23;
	bar.sync 	0;
	setp.lt.u32 	%p7, %r11, 2;
	@%p7 bra 	$L__BB1_13;
$L__BB1_10:
	shr.u32 	%r5, %r11, 1;
	setp.ge.u32 	%p8, %r1, %r5;
	@%p8 bra 	$L__BB1_12;
	shl.b32 	%r9, %r5, 2;
	add.s32 	%r10, %r3, %r9;
	ld.shared.f32 	%f13, [%r10];
	ld.shared.f32 	%f14, [%r3];
	add.f32 	%f15, %f13, %f14;
	st.shared.f32 	[%r3], %f15;
$L__BB1_12:
	bar.sync 	0;
	setp.gt.u32 	%p9, %r11, 3;
	mov.u32 	%r11, %r5;
	@%p9 bra 	$L__BB1_10;
$L__BB1_13:
	setp.ne.s32 	%p10, %r1, 0;
	@%p10 bra 	$L__BB1_15;
	ld.param.u64 	%rd37, [_Z23compute_variance_kernelPKfS0_Pfmmmm_param_2];
	ld.shared.f32 	%f16, [_ZZ23compute_variance_kernelPKfS0_PfmmmmE10shared_sum];
	mul.lo.s64 	%rd32, %rd20, %rd18;
	mul.lo.s64 	%rd33, %rd32, %rd21;
	cvt.rn.f32.u64 	%f17, %rd33;
	div.rn.f32 	%f18, %f16, %f17;
	cvta.to.global.u64 	%rd34, %rd37;
	shl.b64 	%rd35, %rd1, 2;
	add.s64 	%rd36, %rd34, %rd35;
	st.global.f32 	[%rd36], %f18;
$L__BB1_15:
	ret;

}
	// .globl	_Z16normalize_kernelPKfPfS0_S0_fmmmm
.visible .entry _Z16normalize_kernelPKfPfS0_S0_fmmmm(
	.param .u64 .ptr .align 1 _Z16normalize_kernelPKfPfS0_S0_fmmmm_param_0,
	.param .u64 .ptr .align 1 _Z16normalize_kernelPKfPfS0_S0_fmmmm_param_1,
	.param .u64 .ptr .align 1 _Z16normalize_kernelPKfPfS0_S0_fmmmm_param_2,
	.param .u64 .ptr .align 1 _Z16normalize_kernelPKfPfS0_S0_fmmmm_param_3,
	.param .f32 _Z16normalize_kernelPKfPfS0_S0_fmmmm_param_4,
	.param .u64 _Z16normalize_kernelPKfPfS0_S0_fmmmm_param_5,
	.param .u64 _Z16normalize_kernelPKfPfS0_S0_fmmmm_param_6,
	.param .u64 _Z16normalize_kernelPKfPfS0_S0_fmmmm_param_7,
	.param .u64 _Z16normalize_kernelPKfPfS0_S0_fmmmm_param_8
)
{
	.reg .pred 	%p<3>;
	.reg .b32 	%r<6>;
	.reg .b32 	%f<10>;
	.reg .b64 	%rd<30>;

	ld.param.u64 	%rd10, [_Z16normalize_kernelPKfPfS0_S0_fmmmm_param_0];
	ld.param.u64 	%rd11, [_Z16normalize_kernelPKfPfS0_S0_fmmmm_param_1];
	ld.param.u64 	%rd15, [_Z16normalize_kernelPKfPfS0_S0_fmmmm_param_2];
	ld.param.u64 	%rd16, [_Z16normalize_kernelPKfPfS0_S0_fmmmm_param_3];
	ld.param.f32 	%f3, [_Z16normalize_kernelPKfPfS0_S0_fmmmm_param_4];
	ld.param.u64 	%rd12, [_Z16normalize_kernelPKfPfS0_S0_fmmmm_param_6];
	ld.param.u64 	%rd13, [_Z16normalize_kernelPKfPfS0_S0_fmmmm_param_7];
	ld.param.u64 	%rd14, [_Z16normalize_kernelPKfPfS0_S0_fmmmm_param_8];
	cvta.to.global.u64 	%rd1, %rd16;
	cvta.to.global.u64 	%rd2, %rd15;
	mov.u32 	%r1, %tid.x;
	cvt.u64.u32 	%rd29, %r1;
	setp.le.u64 	%p1, %rd14, %rd29;
	@%p1 bra 	$L__BB2_3;
	mov.u32 	%r2, %ctaid.y;
	cvt.u64.u32 	%rd17, %r2;
	mul.wide.u32 	%rd18, %r2, 4;
	add.s64 	%rd19, %rd2, %rd18;
	ld.global.nc.f32 	%f1, [%rd19];
	add.s64 	%rd20, %rd1, %rd18;
	ld.global.nc.f32 	%f4, [%rd20];
	mov.u32 	%r3, %ctaid.x;
	cvt.u64.u32 	%rd21, %r3;
	mov.u32 	%r4, %ctaid.z;
	cvt.u64.u32 	%rd22, %r4;
	mad.lo.s64 	%rd23, %rd12, %rd22, %rd17;
	mad.lo.s64 	%rd24, %rd23, %rd13, %rd21;
	mul.lo.s64 	%rd4, %rd24, %rd14;
	add.f32 	%f5, %f3, %f4;
	sqrt.rn.f32 	%f6, %f5;
	rcp.rn.f32 	%f2, %f6;
	mov.u32 	%r5, %ntid.x;
	cvt.u64.u32 	%rd5, %r5;
	cvta.to.global.u64 	%rd6, %rd10;
	cvta.to.global.u64 	%rd7, %rd11;
$L__BB2_2:
	add.s64 	%rd25, %rd4, %rd29;
	shl.b64 	%rd26, %rd25, 2;
	add.s64 	%rd27, %rd6, %rd26;
	ld.global.nc.f32 	%f7, [%rd27];
	sub.f32 	%f8, %f7, %f1;
	mul.f32 	%f9, %f2, %f8;
	add.s64 	%rd28, %rd7, %rd26;
	st.global.f32 	[%rd28], %f9;
	add.s64 	%rd29, %rd29, %rd5;
	setp.lt.u64 	%p2, %rd29, %rd14;
	@%p2 bra 	$L__BB2_2;
$L__BB2_3:
	ret;

}


// ===== COMPILED SASS (sm_100) =====

	.target	sm_100

	.elftype	@"ET_EXEC"


//--------------------- .note.nv.tkinfo           --------------------------
	.section	.note.nv.tkinfo,"",@"SHT_NOTE"
	.sectionflags	@"SHF_NOTE_NV_TKINFO"
	.tkinfo
        /*0018*/ 	.word	0x00000002
        /*0030*/ 	.string	""
        /*0030*/ 	.string	"ptxas"
        /*0030*/ 	.string	"Cuda compilation tools, release 13.0, V13.0.88"
        /*0030*/ 	.string	"Build cuda_13.0.r13.0/compiler.36424714_0"
        /*0030*/ 	.string	"-arch sm_100 -m 64 "



//--------------------- .note.nv.cuinfo           --------------------------
	.section	.note.nv.cuinfo,"",@"SHT_NOTE"
	.sectionflags	@"SHF_NOTE_NV_CUINFO"
        /*0018*/ 	.short	0x0002
        /*001a*/ 	.short	0x0064
        /*001c*/ 	.short	0x0082
	.zero		2


//--------------------- .nv.info                  --------------------------
	.section	.nv.info,"",@"SHT_CUDA_INFO"
	.align	4


	//----- nvinfo : EIATTR_REGCOUNT
	.align		4
        /*0000*/ 	.byte	0x04, 0x2f
        /*0002*/ 	.short	(.L_1 - .L_0)
	.align		4
.L_0:
        /*0004*/ 	.word	index@(_Z19compute_mean_kernelPKfPfmmmm)
        /*0008*/ 	.word	0x00000012


	//----- nvinfo : EIATTR_FRAME_SIZE
	.align		4
.L_1:
        /*000c*/ 	.byte	0x04, 0x11
        /*000e*/ 	.short	(.L_3 - .L_2)
	.align		4
.L_2:
        /*0010*/ 	.word	index@($__internal_3_$__cuda_sm3x_div_rn_noftz_f32_slowpath)
        /*0014*/ 	.word	0x00000000


	//----- nvinfo : EIATTR_FRAME_SIZE
	.align		4
.L_3:
        /*0018*/ 	.byte	0x04, 0x11
        /*001a*/ 	.short	(.L_5 - .L_4)
	.align		4
.L_4:
        /*001c*/ 	.word	index@(_Z19compute_mean_kernelPKfPfmmmm)
        /*0020*/ 	.word	0x00000000


	//----- nvinfo : EIATTR_REGCOUNT
	.align		4
.L_5:
        /*0024*/ 	.byte	0x04, 0x2f
        /*0026*/ 	.short	(.L_7 - .L_6)
	.align		4
.L_6:
        /*0028*/ 	.word	index@(_Z23compute_variance_kernelPKfS0_Pfmmmm)
        /*002c*/ 	.word	0x00000014


	//----- nvinfo : EIATTR_FRAME_SIZE
	.align		4
.L_7:
        /*0030*/ 	.byte	0x04, 0x11
        /*0032*/ 	.short	(.L_9 - .L_8)
	.align		4
.L_8:
        /*0034*/ 	.word	index@($__internal_2_$__cuda_sm3x_div_rn_noftz_f32_slowpath)
        /*0038*/ 	.word	0x00000000


	//----- nvinfo : EIATTR_FRAME_SIZE
	.align		4
.L_9:
        /*003c*/ 	.byte	0x04, 0x11
        /*003e*/ 	.short	(.L_11 - .L_10)
	.align		4
.L_10:
        /*0040*/ 	.word	index@(_Z23compute_variance_kernelPKfS0_Pfmmmm)
        /*0044*/ 	.word	0x00000000


	//----- nvinfo : EIATTR_REGCOUNT
	.align		4
.L_11:
        /*0048*/ 	.byte	0x04, 0x2f
        /*004a*/ 	.short	(.L_13 - .L_12)
	.align		4
.L_12:
        /*004c*/ 	.word	index@(_Z16normalize_kernelPKfPfS0_S0_fmmmm)
        /*0050*/ 	.word	0x00000013


	//----- nvinfo : EIATTR_FRAME_SIZE
	.align		4
.L_13:
        /*0054*/ 	.byte	0x04, 0x11
        /*0056*/ 	.short	(.L_15 - .L_14)
	.align		4
.L_14:
        /*0058*/ 	.word	index@($__internal_1_$__cuda_sm20_sqrt_rn_f32_slowpath)
        /*005c*/ 	.word	0x00000000


	//----- nvinfo : EIATTR_FRAME_SIZE
	.align		4
.L_15:
        /*0060*/ 	.byte	0x04, 0x11
        /*0062*/ 	.short	(.L_17 - .L_16)
	.align		4
.L_16:
        /*0064*/ 	.word	index@($__internal_0_$__cuda_sm20_rcp_rn_f32_slowpath)
        /*0068*/ 	.word	0x00000000


	//----- nvinfo : EIATTR_FRAME_SIZE
	.align		4
.L_17:
        /*006c*/ 	.byte	0x04, 0x11
        /*006e*/ 	.short	(.L_19 - .L_18)
	.align		4
.L_18:
        /*0070*/ 	.word	index@(_Z16normalize_kernelPKfPfS0_S0_fmmmm)
        /*0074*/ 	.word	0x00000000


	//----- nvinfo : EIATTR_MIN_STACK_SIZE
	.align		4
.L_19:
        /*0078*/ 	.byte	0x04, 0x12
        /*007a*/ 	.short	(.L_21 - .L_20)
	.align		4
.L_20:
        /*007c*/ 	.word	index@(_Z16normalize_kernelPKfPfS0_S0_fmmmm)
        /*0080*/ 	.word	0x00000000


	//----- nvinfo : EIATTR_MIN_STACK_SIZE
	.align		4
.L_21:
        /*0084*/ 	.byte	0x04, 0x12
        /*0086*/ 	.short	(.L_23 - .L_22)
	.align		4
.L_22:
        /*0088*/ 	.word	index@(_Z23compute_variance_kernelPKfS0_Pfmmmm)
        /*008c*/ 	.word	0x00000000


	//----- nvinfo : EIATTR_MIN_STACK_SIZE
	.align		4
.L_23:
        /*0090*/ 	.byte	0x04, 0x12
        /*0092*/ 	.short	(.L_25 - .L_24)
	.align		4
.L_24:
        /*0094*/ 	.word	index@(_Z19compute_mean_kernelPKfPfmmmm)
        /*0098*/ 	.word	0x00000000
.L_25:


//--------------------- .nv.compat                --------------------------
	.section	.nv.compat,"",@"SHT_CUDA_COMPAT_INFO"
	.align	4
        /*0000*/ 	.byte	0x02, 0x09, 0x00, 0x00, 0x02, 0x02, 0x01, 0x00, 0x02, 0x05, 0x05, 0x00, 0x03, 0x07, 0x01, 0x01
        /*0010*/ 	.byte	0x02, 0x03, 0x00, 0x00, 0x02, 0x06, 0x01, 0x00, 0x04, 0x0b, 0x08, 0x00, 0x01, 0x00, 0x00, 0x00
        /*0020*/ 	.byte	0x00, 0x00, 0x00, 0x00


//--------------------- .nv.info._Z16normalize_kernelPKfPfS0_S0_fmmmm --------------------------
	.section	.nv.info._Z16normalize_kernelPKfPfS0_S0_fmmmm,"",@"SHT_CUDA_INFO"
	.sectionflags	@""
	.align	4


	//----- nvinfo : EIATTR_CUDA_API_VERSION
	.align		4
        /*0000*/ 	.byte	0x04, 0x37
        /*0002*/ 	.short	(.L_27 - .L_26)
.L_26:
        /*0004*/ 	.word	0x00000082


	//----- nvinfo : EIATTR_KPARAM_INFO
	.align		4
.L_27:
        /*0008*/ 	.byte	0x04, 0x17
        /*000a*/ 	.short	(.L_29 - .L_28)
.L_28:
        /*000c*/ 	.word	0x00000000
        /*0010*/ 	.short	0x0008
        /*0012*/ 	.short	0x0040
        /*0014*/ 	.byte	0x00, 0xf0, 0x21, 0x00


	//----- nvinfo : EIATTR_KPARAM_INFO
	.align		4
.L_29:
        /*0018*/ 	.byte	0x04, 0x17
        /*001a*/ 	.short	(.L_31 - .L_30)
.L_30:
        /*001c*/ 	.word	0x00000000
        /*0020*/ 	.short	0x0007
        /*0022*/ 	.short	0x0038
        /*0024*/ 	.byte	0x00, 0xf0, 0x21, 0x00


	//----- nvinfo : EIATTR_KPARAM_INFO
	.align		4
.L_31:
        /*0028*/ 	.byte	0x04, 0x17
        /*002a*/ 	.short	(.L_33 - .L_32)
.L_32:
        /*002c*/ 	.word	0x00000000
        /*0030*/ 	.short	0x0006
        /*0032*/ 	.short	0x0030
        /*0034*/ 	.byte	0x00, 0xf0, 0x21, 0x00


	//----- nvinfo : EIATTR_KPARAM_INFO
	.align		4
.L_33:
        /*0038*/ 	.byte	0x04, 0x17
        /*003a*/ 	.short	(.L_35 - .L_34)
.L_34:
        /*003c*/ 	.word	0x00000000
        /*0040*/ 	.short	0x0005
        /*0042*/ 	.short	0x0028
        /*0044*/ 	.byte	0x00, 0xf0, 0x21, 0x00


	//----- nvinfo : EIATTR_KPARAM_INFO
	.align		4
.L_35:
        /*0048*/ 	.byte	0x04, 0x17
        /*004a*/ 	.short	(.L_37 - .L_36)
.L_36:
        /*004c*/ 	.word	0x00000000
        /*0050*/ 	.short	0x0004
        /*0052*/ 	.short	0x0020
        /*0054*/ 	.byte	0x00, 0xf0, 0x11, 0x00


	//----- nvinfo : EIATTR_KPARAM_INFO
	.align		4
.L_37:
        /*0058*/ 	.byte	0x04, 0x17
        /*005a*/ 	.short	(.L_39 - .L_38)
.L_38:
        /*005c*/ 	.word	0x00000000
        /*0060*/ 	.short	0x0003
        /*0062*/ 	.short	0x0018
        /*0064*/ 	.byte	0x00, 0xf5, 0x21, 0x00


	//----- nvinfo : EIATTR_KPARAM_INFO
	.align		4
.L_39:
        /*0068*/ 	.byte	0x04, 0x17
        /*006a*/ 	.short	(.L_41 - .L_40)
.L_40:
        /*006c*/ 	.word	0x00000000
        /*0070*/ 	.short	0x0002
        /*0072*/ 	.short	0x0010
        /*0074*/ 	.byte	0x00, 0xf5, 0x21, 0x00


	//----- nvinfo : EIATTR_KPARAM_INFO
	.align		4
.L_41:
        /*0078*/ 	.byte	0x04, 0x17
        /*007a*/ 	.short	(.L_43 - .L_42)
.L_42:
        /*007c*/ 	.word	0x00000000
        /*0080*/ 	.short	0x0001
        /*0082*/ 	.short	0x0008
        /*0084*/ 	.byte	0x00, 0xf5, 0x21, 0x00


	//----- nvinfo : EIATTR_KPARAM_INFO
	.align		4
.L_43:
        /*0088*/ 	.byte	0x04, 0x17
        /*008a*/ 	.short	(.L_45 - .L_44)
.L_44:
        /*008c*/ 	.word	0x00000000
        /*0090*/ 	.short	0x0000
        /*0092*/ 	.short	0x0000
        /*0094*/ 	.byte	0x00, 0xf5, 0x21, 0x00


	//----- nvinfo : EIATTR_SPARSE_MMA_MASK
	.align		4
.L_45:
        /*0098*/ 	.byte	0x03, 0x50
        /*009a*/ 	.short	0x0000


	//----- nvinfo : EIATTR_MAXREG_COUNT
	.align		4
        /*009c*/ 	.byte	0x03, 0x1b
        /*009e*/ 	.short	0x00ff


	//----- nvinfo : EIATTR_MERCURY_ISA_VERSION
	.align		4
        /*00a0*/ 	.byte	0x03, 0x5f
        /*00a2*/ 	.short	0x0101


	//----- nvinfo : EIATTR_VRC_CTA_INIT_COUNT
	.align		4
        /*00a4*/ 	.byte	0x02, 0x4a
	.zero		1
	.zero		1


	//----- nvinfo : EIATTR_EXIT_INSTR_OFFSETS
	.align		4
        /*00a8*/ 	.byte	0x04, 0x1c
        /*00aa*/ 	.short	(.L_47 - .L_46)


	//   ....[0]....
.L_46:
        /*00ac*/ 	.word	0x00000050


	//   ....[1]....
        /*00b0*/ 	.word	0x000004b0


	//----- nvinfo : EIATTR_CRS_STACK_SIZE
	.align		4
.L_47:
        /*00b4*/ 	.byte	0x04, 0x1e
        /*00b6*/ 	.short	(.L_49 - .L_48)
.L_48:
        /*00b8*/ 	.word	0x00000000


	//----- nvinfo : EIATTR_CBANK_PARAM_SIZE
	.align		4
.L_49:
        /*00bc*/ 	.byte	0x03, 0x19
        /*00be*/ 	.short	0x0048


	//----- nvinfo : EIATTR_PARAM_CBANK
	.align		4
        /*00c0*/ 	.byte	0x04, 0x0a
        /*00c2*/ 	.short	(.L_51 - .L_50)
	.align		4
.L_50:
        /*00c4*/ 	.word	index@(.nv.constant0._Z16normalize_kernelPKfPfS0_S0_fmmmm)
        /*00c8*/ 	.short	0x0380
        /*00ca*/ 	.short	0x0048


	//----- nvinfo : EIATTR_SW_WAR
	.align		4
.L_51:
        /*00cc*/ 	.byte	0x04, 0x36
        /*00ce*/ 	.short	(.L_53 - .L_52)
.L_52:
        /*00d0*/ 	.word	0x00000008
.L_53:


//--------------------- .nv.info._Z23compute_variance_kernelPKfS0_Pfmmmm --------------------------
	.section	.nv.info._Z23compute_variance_kernelPKfS0_Pfmmmm,"",@"SHT_CUDA_INFO"
	.sectionflags	@""
	.align	4


	//----- nvinfo : EIATTR_CUDA_API_VERSION
	.align		4
        /*0000*/ 	.byte	0x04, 0x37
        /*0002*/ 	.short	(.L_55 - .L_54)
.L_54:
        /*0004*/ 	.word	0x00000082


	//----- nvinfo : EIATTR_KPARAM_INFO
	.align		4
.L_55:
        /*0008*/ 	.byte	0x04, 0x17
        /*000a*/ 	.short	(.L_57 - .L_56)
.L_56:
        /*000c*/ 	.word	0x00000000
        /*0010*/ 	.short	0x0006
        /*0012*/ 	.short	0x0030
        /*0014*/ 	.byte	0x00, 0xf0, 0x21, 0x00


	//----- nvinfo : EIATTR_KPARAM_INFO
	.align		4
.L_57:
        /*0018*/ 	.byte	0x04, 0x17
        /*001a*/ 	.short	(.L_59 - .L_58)
.L_58:
        /*001c*/ 	.word	0x00000000
        /*0020*/ 	.short	0x0005
        /*0022*/ 	.short	0x0028
        /*0024*/ 	.byte	0x00, 0xf0, 0x21, 0x00


	//----- nvinfo : EIATTR_KPARAM_INFO
	.align		4
.L_59:
        /*0028*/ 	.byte	0x04, 0x17
        /*002a*/ 	.short	(.L_61 - .L_60)
.L_60:
        /*002c*/ 	.word	0x00000000
        /*0030*/ 	.short	0x0004
        /*0032*/ 	.short	0x0020
        /*0034*/ 	.byte	0x00, 0xf0, 0x21, 0x00


	//----- nvinfo : EIATTR_KPARAM_INFO
	.align		4
.L_61:
        /*0038*/ 	.byte	0x04, 0x17
        /*003a*/ 	.short	(.L_63 - .L_62)
.L_62:
        /*003c*/ 	.word	0x00000000
        /*0040*/ 	.short	0x0003
        /*0042*/ 	.short	0x0018
        /*0044*/ 	.byte	0x00, 0xf0, 0x21, 0x00


	//----- nvinfo : EIATTR_KPARAM_INFO
	.align		4
.L_63:
        /*0048*/ 	.byte	0x04, 0x17
        /*004a*/ 	.short	(.L_65 - .L_64)
.L_64:
        /*004c*/ 	.word	0x00000000
        /*0050*/ 	.short	0x0002
        /*0052*/ 	.short	0x0010
        /*0054*/ 	.byte	0x00, 0xf5, 0x21, 0x00


	//----- nvinfo : EIATTR_KPARAM_INFO
	.align		4
.L_65:
        /*0058*/ 	.byte	0x04, 0x17
        /*005a*/ 	.short	(.L_67 - .L_66)
.L_66:
        /*005c*/ 	.word	0x00000000
        /*0060*/ 	.short	0x0001
        /*0062*/ 	.short	0x0008
        /*0064*/ 	.byte	0x00, 0xf5, 0x21, 0x00


	//----- nvinfo : EIATTR_KPARAM_INFO
	.align		4
.L_67:
        /*0068*/ 	.byte	0x04, 0x17
        /*006a*/ 	.short	(.L_69 - .L_68)
.L_68:
        /*006c*/ 	.word	0x00000000
        /*0070*/ 	.short	0x0000
        /*0072*/ 	.short	0x0000
        /*0074*/ 	.byte	0x00, 0xf5, 0x21, 0x00


	//----- nvinfo : EIATTR_SPARSE_MMA_MASK
	.align		4
.L_69:
        /*0078*/ 	.byte	0x03, 0x50
        /*007a*/ 	.short	0x0000


	//----- nvinfo : EIATTR_MAXREG_COUNT
	.align		4
        /*007c*/ 	.byte	0x03, 0x1b
        /*007e*/ 	.short	0x00ff


	//----- nvinfo : EIATTR_NUM_BARRIERS
	.align		4
        /*0080*/ 	.byte	0x02, 0x4c
        /*0082*/ 	.byte	0x01
	.zero		1


	//----- nvinfo : EIATTR_MERCURY_ISA_VERSION
	.align		4
        /*0084*/ 	.byte	0x03, 0x5f
        /*0086*/ 	.short	0x0101


	//----- nvinfo : EIATTR_VRC_CTA_INIT_COUNT
	.align		4
        /*0088*/ 	.byte	0x02, 0x4a
	.zero		1
	.zero		1


	//----- nvinfo : EIATTR_EXIT_INSTR_OFFSETS
	.align		4
        /*008c*/ 	.byte	0x04, 0x1c
        /*008e*/ 	.short	(.L_71 - .L_70)


	//   ....[0]....
.L_70:
        /*0090*/ 	.word	0x00000620


	//   ....[1]....
        /*0094*/ 	.word	0x00000820


	//----- nvinfo : EIATTR_CRS_STACK_SIZE
	.align		4
.L_71:
        /*0098*/ 	.byte	0x04, 0x1e
        /*009a*/ 	.short	(.L_73 - .L_72)
.L_72:
        /*009c*/ 	.word	0x00000000


	//----- nvinfo : EIATTR_CBANK_PARAM_SIZE
	.align		4
.L_73:
        /*00a0*/ 	.byte	0x03, 0x19
        /*00a2*/ 	.short	0x0038


	//----- nvinfo : EIATTR_PARAM_CBANK
	.align		4
        /*00a4*/ 	.byte	0x04, 0x0a
        /*00a6*/ 	.short	(.L_75 - .L_74)
	.align		4
.L_74:
        /*00a8*/ 	.word	index@(.nv.constant0._Z23compute_variance_kernelPKfS0_Pfmmmm)
        /*00ac*/ 	.short	0x0380
        /*00ae*/ 	.short	0x0038


	//----- nvinfo : EIATTR_SW_WAR
	.align		4
.L_75:
        /*00b0*/ 	.byte	0x04, 0x36
        /*00b2*/ 	.short	(.L_77 - .L_76)
.L_76:
        /*00b4*/ 	.word	0x00000008
.L_77:


//--------------------- .nv.info._Z19compute_mean_kernelPKfPfmmmm --------------------------
	.section	.nv.info._Z19compute_mean_kernelPKfPfmmmm,"",@"SHT_CUDA_INFO"
	.sectionflags	@""
	.align	4


	//----- nvinfo : EIATTR_CUDA_API_VERSION
	.align		4
        /*0000*/ 	.byte	0x04, 0x37
        /*0002*/ 	.short	(.L_79 - .L_78)
.L_78:
        /*0004*/ 	.word	0x00000082


	//----- nvinfo : EIATTR_KPARAM_INFO
	.align		4
.L_79:
        /*0008*/ 	.byte	0x04, 0x17
        /*000a*/ 	.short	(.L_81 - .L_80)
.L_80:
        /*000c*/ 	.word	0x00000000
        /*0010*/ 	.short	0x0005
        /*0012*/ 	.short	0x0028
        /*0014*/ 	.byte	0x00, 0xf0, 0x21, 0x00


	//----- nvinfo : EIATTR_KPARAM_INFO
	.align		4
.L_81:
        /*0018*/ 	.byte	0x04, 0x17
        /*001a*/ 	.short	(.L_83 - .L_82)
.L_82:
        /*001c*/ 	.word	0x00000000
        /*0020*/ 	.short	0x0004
        /*0022*/ 	.short	0x0020
        /*0024*/ 	.byte	0x00, 0xf0, 0x21, 0x00


	//----- nvinfo : EIATTR_KPARAM_INFO
	.align		4
.L_83:
        /*0028*/ 	.byte	0x04, 0x17
        /*002a*/ 	.short	(.L_85 - .L_84)
.L_84:
        /*002c*/ 	.word	0x00000000
        /*0030*/ 	.short	0x0003
        /*0032*/ 	.short	0x0018
        /*0034*/ 	.byte	0x00, 0xf0, 0x21, 0x00


	//----- nvinfo : EIATTR_KPARAM_INFO
	.align		4
.L_85:
        /*0038*/ 	.byte	0x04, 0x17
        /*003a*/ 	.short	(.L_87 - .L_86)
.L_86:
        /*003c*/ 	.word	0x00000000
        /*0040*/ 	.short	0x0002
        /*0042*/ 	.short	0x0010
        /*0044*/ 	.byte	0x00, 0xf0, 0x21, 0x00


	//----- nvinfo : EIATTR_KPARAM_INFO
	.align		4
.L_87:
        /*0048*/ 	.byte	0x04, 0x17
        /*004a*/ 	.short	(.L_89 - .L_88)
.L_88:
        /*004c*/ 	.word	0x00000000
        /*0050*/ 	.short	0x0001
        /*0052*/ 	.short	0x0008
        /*0054*/ 	.byte	0x00, 0xf5, 0x21, 0x00


	//----- nvinfo : EIATTR_KPARAM_INFO
	.align		4
.L_89:
        /*0058*/ 	.byte	0x04, 0x17
        /*005a*/ 	.short	(.L_91 - .L_90)
.L_90:
        /*005c*/ 	.word	0x00000000
        /*0060*/ 	.short	0x0000
        /*0062*/ 	.short	0x0000
        /*0064*/ 	.byte	0x00, 0xf5, 0x21, 0x00


	//----- nvinfo : EIATTR_SPARSE_MMA_MASK
	.align		4
.L_91:
        /*0068*/ 	.byte	0x03, 0x50
        /*006a*/ 	.short	0x0000


	//----- nvinfo : EIATTR_MAXREG_COUNT
	.align		4
        /*006c*/ 	.byte	0x03, 0x1b
        /*006e*/ 	.short	0x00ff


	//----- nvinfo : EIATTR_NUM_BARRIERS
	.align		4
        /*0070*/ 	.byte	0x02, 0x4c
        /*0072*/ 	.byte	0x01
	.zero		1


	//----- nvinfo : EIATTR_MERCURY_ISA_VERSION
	.align		4
        /*0074*/ 	.byte	0x03, 0x5f
        /*0076*/ 	.short	0x0101


	//----- nvinfo : EIATTR_VRC_CTA_INIT_COUNT
	.align		4
        /*0078*/ 	.byte	0x02, 0x4a
	.zero		1
	.zero		1


	//----- nvinfo : EIATTR_EXIT_INSTR_OFFSETS
	.align		4
        /*007c*/ 	.byte	0x04, 0x1c
        /*007e*/ 	.short	(.L_93 - .L_92)


	//   ....[0]....
.L_92:
        /*0080*/ 	.word	0x000005e0


	//   ....[1]....
        /*0084*/ 	.word	0x000007c0


	//----- nvinfo : EIATTR_CRS_STACK_SIZE
	.align		4
.L_93:
        /*0088*/ 	.byte	0x04, 0x1e
        /*008a*/ 	.short	(.L_95 - .L_94)
.L_94:
        /*008c*/ 	.word	0x00000000


	//----- nvinfo : EIATTR_CBANK_PARAM_SIZE
	.align		4
.L_95:
        /*0090*/ 	.byte	0x03, 0x19
        /*0092*/ 	.short	0x0030


	//----- nvinfo : EIATTR_PARAM_CBANK
	.align		4
        /*0094*/ 	.byte	0x04, 0x0a
        /*0096*/ 	.short	(.L_97 - .L_96)
	.align		4
.L_96:
        /*0098*/ 	.word	index@(.nv.constant0._Z19compute_mean_kernelPKfPfmmmm)
        /*009c*/ 	.short	0x0380
        /*009e*/ 	.short	0x0030


	//----- nvinfo : EIATTR_SW_WAR
	.align		4
.L_97:
        /*00a0*/ 	.byte	0x04, 0x36
        /*00a2*/ 	.short	(.L_99 - .L_98)
.L_98:
        /*00a4*/ 	.word	0x00000008
.L_99:


//--------------------- .nv.callgraph             --------------------------
	.section	.nv.callgraph,"",@"SHT_CUDA_CALLGRAPH"
	.align	4
	.sectionentsize	8
	.align		4
        /*0000*/ 	.word	0x00000000
	.align		4
        /*0004*/ 	.word	0xffffffff
	.align		4
        /*0008*/ 	.word	0x00000000
	.align		4
        /*000c*/ 	.word	0xfffffffe
	.align		4
        /*0010*/ 	.word	0x00000000
	.align		4
        /*0014*/ 	.word	0xfffffffd
	.align		4
        /*0018*/ 	.word	0x00000000
	.align		4
        /*001c*/ 	.word	0xfffffffc


//--------------------- .text._Z16normalize_kernelPKfPfS0_S0_fmmmm --------------------------
	.section	.text._Z16normalize_kernelPKfPfS0_S0_fmmmm,"ax",@progbits
	.align	128
        .global         _Z16normalize_kernelPKfPfS0_S0_fmmmm
        .type           _Z16normalize_kernelPKfPfS0_S0_fmmmm,@function
        .size           _Z16normalize_kernelPKfPfS0_S0_fmmmm,(.L_x_47 - _Z16normalize_kernelPKfPfS0_S0_fmmmm)
        .other          _Z16normalize_kernelPKfPfS0_S0_fmmmm,@"STO_CUDA_ENTRY STV_DEFAULT"
_Z16normalize_kernelPKfPfS0_S0_fmmmm:
.text._Z16normalize_kernelPKfPfS0_S0_fmmmm:
[----:B------:R-:W-:Y:S01]  /*0000*/  LDC R1, c[0x0][0x37c] ;  /* 0x0000df00ff017b82 */ /* 0x000fe20000000800 */
[----:B------:R-:W0:Y:S01]  /*0010*/  S2R R8, SR_TID.X ;  /* 0x0000000000087919 */ /* 0x000e220000002100 */
[----:B------:R-:W0:Y:S02]  /*0020*/  LDCU.64 UR4, c[0x0][0x3c0] ;  /* 0x00007800ff0477ac */ /* 0x000e240008000a00 */
[----:B0-----:R-:W-:-:S04]  /*0030*/  ISETP.GE.U32.AND P0, PT, R8, UR4, PT ;  /* 0x0000000408007c0c */ /* 0x001fc8000bf06070 */
[----:B------:R-:W-:-:S13]  /*0040*/  ISETP.GE.U32.AND.EX P0, PT, RZ, UR5, PT, P0 ;  /* 0x00000005ff007c0c */ /* 0x000fda000bf06100 */
[----:B------:R-:W-:Y:S05]  /*0050*/  @P0 EXIT ;  /* 0x000000000000094d */ /* 0x000fea0003800000 */
[----:B------:R-:W0:Y:S01]  /*0060*/  S2R R6, SR_CTAID.Y ;  /* 0x0000000000067919 */ /* 0x000e220000002600 */
[----:B------:R-:W0:Y:S01]  /*0070*/  LDC.64 R2, c[0x0][0x398] ;  /* 0x0000e600ff027b82 */ /* 0x000e220000000a00 */
[----:B------:R-:W1:Y:S01]  /*0080*/  LDCU.64 UR4, c[0x0][0x358] ;  /* 0x00006b00ff0477ac */ /* 0x000e620008000a00 */
[----:B------:R-:W2:Y:S06]  /*0090*/  LDCU UR8, c[0x0][0x3a0] ;  /* 0x00007400ff0877ac */ /* 0x000eac0008000800 */
[----:B------:R-:W3:Y:S08]  /*00a0*/  LDC.64 R4, c[0x0][0x390] ;  /* 0x0000e400ff047b82 */ /* 0x000ef00000000a00 */
[----:B------:R-:W4:Y:S08]  /*00b0*/  S2UR UR7, SR_CTAID.Z ;  /* 0x00000000000779c3 */ /* 0x000f300000002700 */
[----:B------:R-:W4:Y:S01]  /*00c0*/  LDC.64 R10, c[0x0][0x3b0] ;  /* 0x0000ec00ff0a7b82 */ /* 0x000f220000000a00 */
[----:B0-----:R-:W-:-:S07]  /*00d0*/  IMAD.WIDE.U32 R2, R6, 0x4, R2 ;  /* 0x0000000406027825 */ /* 0x001fce00078e0002 */
[----:B------:R-:W0:Y:S01]  /*00e0*/  LDC.64 R12, c[0x0][0x3b8] ;  /* 0x0000ee00ff0c7b82 */ /* 0x000e220000000a00 */
[----:B-1----:R1:W2:Y:S07]  /*00f0*/  LDG.E.CONSTANT R2, desc[UR4][R2.64] ;  /* 0x0000000402027981 */ /* 0x0022ae000c1e9900 */
[----:B------:R-:W2:Y:S01]  /*0100*/  S2UR UR6, SR_CTAID.X ;  /* 0x00000000000679c3 */ /* 0x000ea20000002500 */
[----:B------:R-:W-:Y:S02]  /*0110*/  IMAD.MOV.U32 R7, RZ, RZ, RZ ;  /* 0x000000ffff077224 */ /* 0x000fe400078e00ff */
[----:B---3--:R-:W-:-:S04]  /*0120*/  IMAD.WIDE.U32 R4, R6, 0x4, R4 ;  /* 0x0000000406047825 */ /* 0x008fc800078e0004 */
[----:B----4-:R-:W-:Y:S02]  /*0130*/  IMAD.WIDE.U32 R6, R10, UR7, R6 ;  /* 0x000000070a067c25 */ /* 0x010fe4000f8e0006 */
[----:B------:R0:W5:Y:S02]  /*0140*/  LDG.E.CONSTANT R4, desc[UR4][R4.64] ;  /* 0x0000000404047981 */ /* 0x000164000c1e9900 */
[----:B-1----:R-:W-:-:S04]  /*0150*/  IMAD R3, R11, UR7, R7 ;  /* 0x000000070b037c24 */ /* 0x002fc8000f8e0207 */
[----:B0-----:R-:W-:Y:S02]  /*0160*/  IMAD R5, R3, R12, RZ ;  /* 0x0000000c03057224 */ /* 0x001fe400078e02ff */
[----:B------:R-:W-:Y:S02]  /*0170*/  IMAD.MOV.U32 R3, RZ, RZ, RZ ;  /* 0x000000ffff037224 */ /* 0x000fe400078e00ff */
[----:B------:R-:W-:Y:S02]  /*0180*/  IMAD R5, R6, R13, R5 ;  /* 0x0000000d06057224 */ /* 0x000fe400078e0205 */
[----:B--2---:R-:W-:Y:S01]  /*0190*/  FADD R0, R2, UR8 ;  /* 0x0000000802007e21 */ /* 0x004fe20008000000 */
[----:B------:R-:W-:-:S03]  /*01a0*/  IMAD.U32 R2, RZ, RZ, UR6 ;  /* 0x00000006ff027e24 */ /* 0x000fc6000f8e00ff */
[----:B------:R0:W1:Y:S01]  /*01b0*/  MUFU.RSQ R9, R0 ;  /* 0x0000000000097308 */ /* 0x0000620000001400 */
[----:B------:R-:W-:Y:S01]  /*01c0*/  IADD3 R7, PT, PT, R0, -0xd000000, RZ ;  /* 0xf300000000077810 */ /* 0x000fe20007ffe0ff */
[----:B------:R-:W-:-:S03]  /*01d0*/  IMAD.WIDE.U32 R2, R6, R12, R2 ;  /* 0x0000000c06027225 */ /* 0x000fc600078e0002 */
[----:B------:R-:W-:Y:S01]  /*01e0*/  ISETP.GT.U32.AND P0, PT, R7, 0x727fffff, PT ;  /* 0x727fffff0700780c */ /* 0x000fe20003f04070 */
[----:B------:R-:W-:Y:S02]  /*01f0*/  HFMA2 R7, -RZ, RZ, 0, 0 ;  /* 0x00000000ff077431 */ /* 0x000fe400000001ff */
[----:B------:R-:W-:Y:S02]  /*0200*/  IMAD.MOV.U32 R6, RZ, RZ, R8 ;  /* 0x000000ffff067224 */ /* 0x000fe400078e0008 */
[----:B------:R-:W-:-:S08]  /*0210*/  IMAD.IADD R5, R3, 0x1, R5 ;  /* 0x0000000103057824 */ /* 0x000fd000078e0205 */
[----:B01----:R-:W-:Y:S05]  /*0220*/  @!P0 BRA `(.L_x_0) ;  /* 0x00000000000c8947 */ /* 0x003fea0003800000 */
[----:B------:R-:W-:-:S07]  /*0230*/  MOV R10, 0x250 ;  /* 0x00000250000a7802 */ /* 0x000fce0000000f00 */
[----:B-----5:R-:W-:Y:S05]  /*0240*/  CALL.REL.NOINC `($__internal_1_$__cuda_sm20_sqrt_rn_f32_slowpath) ;  /* 0x00000004006c7944 */ /* 0x020fea0003c00000 */
[----:B------:R-:W-:Y:S05]  /*0250*/  BRA `(.L_x_1) ;  /* 0x0000000000107947 */ /* 0x000fea0003800000 */
.L_x_0:
[----:B------:R-:W-:Y:S01]  /*0260*/  FMUL.FTZ R11, R0, R9 ;  /* 0x00000009000b7220 */ /* 0x000fe20000410000 */
[----:B------:R-:W-:-:S03]  /*0270*/  FMUL.FTZ R9, R9, 0.5 ;  /* 0x3f00000009097820 */ /* 0x000fc60000410000 */
[----:B------:R-:W-:-:S04]  /*0280*/  FFMA R0, -R11, R11, R0 ;  /* 0x0000000b0b007223 */ /* 0x000fc80000000100 */
[----:B------:R-:W-:-:S07]  /*0290*/  FFMA R0, R0, R9, R11 ;  /* 0x0000000900007223 */ /* 0x000fce000000000b */
.L_x_1:
[----:B------:R-:W-:-:S04]  /*02a0*/  IADD3 R8, PT, PT, R0, 0x1800000, RZ ;  /* 0x0180000000087810 */ /* 0x000fc80007ffe0ff */
[----:B------:R-:W-:-:S04]  /*02b0*/  LOP3.LUT R8, R8, 0x7f800000, RZ, 0xc0, !PT ;  /* 0x7f80000008087812 */ /* 0x000fc800078ec0ff */
[----:B------:R-:W-:-:S13]  /*02c0*/  ISETP.GT.U32.AND P0, PT, R8, 0x1ffffff, PT ;  /* 0x01ffffff0800780c */ /* 0x000fda0003f04070 */
[----:B------:R-:W-:Y:S05]  /*02d0*/  @P0 BRA `(.L_x_2) ;  /* 0x00000000000c0947 */ /* 0x000fea0003800000 */
[----:B------:R-:W-:-:S07]  /*02e0*/  MOV R8, 0x300 ;  /* 0x0000030000087802 */ /* 0x000fce0000000f00 */
[----:B-----5:R-:W-:Y:S05]  /*02f0*/  CALL.REL.NOINC `($__internal_0_$__cuda_sm20_rcp_rn_f32_slowpath) ;  /* 0x0000000000707944 */ /* 0x020fea0003c00000 */
[----:B------:R-:W-:Y:S05]  /*0300*/  BRA `(.L_x_3) ;  /* 0x0000000000107947 */ /* 0x000fea0003800000 */
.L_x_2:
[----:B------:R-:W0:Y:S02]  /*0310*/  MUFU.RCP R9, R0 ;  /* 0x0000000000097308 */ /* 0x000e240000001000 */
[----:B0-----:R-:W-:-:S04]  /*0320*/  FFMA R8, R9, R0, -1 ;  /* 0xbf80000009087423 */ /* 0x001fc80000000000 */
[----:B------:R-:W-:-:S04]  /*0330*/  FADD.FTZ R8, -R8, -RZ ;  /* 0x800000ff08087221 */ /* 0x000fc80000010100 */
[----:B------:R-:W-:-:S07]  /*0340*/  FFMA R12, R9, R8, R9 ;  /* 0x00000008090c7223 */ /* 0x000fce0000000009 */
.L_x_3:
[----:B------:R-:W0:Y:S01]  /*0350*/  LDCU UR6, c[0x0][0x360] ;  /* 0x00006c00ff0677ac */ /* 0x000e220008000800 */
[----:B------:R-:W1:Y:S01]  /*0360*/  LDCU.64 UR12, c[0x0][0x3c0] ;  /* 0x00007800ff0c77ac */ /* 0x000e620008000a00 */
[----:B------:R-:W2:Y:S02]  /*0370*/  LDCU.128 UR8, c[0x0][0x380] ;  /* 0x00007000ff0877ac */ /* 0x000ea40008000c00 */
.L_x_4:
[----:B-1-3--:R-:W-:Y:S02]  /*0380*/  IMAD R11, R5, UR12, RZ ;  /* 0x0000000c050b7c24 */ /* 0x00afe4000f8e02ff */
[----:B------:R-:W-:-:S04]  /*0390*/  IMAD.WIDE.U32 R8, R2, UR12, R6 ;  /* 0x0000000c02087c25 */ /* 0x000fc8000f8e0006 */
[----:B------:R-:W-:Y:S01]  /*03a0*/  IMAD R11, R2, UR13, R11 ;  /* 0x0000000d020b7c24 */ /* 0x000fe2000f8e020b */
[----:B------:R-:W-:-:S03]  /*03b0*/  SHF.L.U32 R10, R8, 0x2, RZ ;  /* 0x00000002080a7819 */ /* 0x000fc600000006ff */
[----:B------:R-:W-:-:S05]  /*03c0*/  IMAD.IADD R9, R9, 0x1, R11 ;  /* 0x0000000109097824 */ /* 0x000fca00078e020b */
[----:B------:R-:W-:Y:S02]  /*03d0*/  SHF.L.U64.HI R0, R8, 0x2, R9 ;  /* 0x0000000208007819 */ /* 0x000fe40000010209 */
[----:B--2---:R-:W-:-:S04]  /*03e0*/  IADD3 R8, P0, PT, R10, UR8, RZ ;  /* 0x000000080a087c10 */ /* 0x004fc8000ff1e0ff */
[----:B------:R-:W-:-:S06]  /*03f0*/  IADD3.X R9, PT, PT, R0, UR9, RZ, P0, !PT ;  /* 0x0000000900097c10 */ /* 0x000fcc00087fe4ff */
[----:B------:R-:W2:Y:S01]  /*0400*/  LDG.E.CONSTANT R9, desc[UR4][R8.64] ;  /* 0x0000000408097981 */ /* 0x000ea2000c1e9900 */
[----:B------:R-:W-:-:S04]  /*0410*/  IADD3 R10, P0, PT, R10, UR10, RZ ;  /* 0x0000000a0a0a7c10 */ /* 0x000fc8000ff1e0ff */
[----:B------:R-:W-:Y:S02]  /*0420*/  IADD3.X R11, PT, PT, R0, UR11, RZ, P0, !PT ;  /* 0x0000000b000b7c10 */ /* 0x000fe400087fe4ff */
[----:B0-----:R-:W-:-:S05]  /*0430*/  IADD3 R6, P0, PT, R6, UR6, RZ ;  /* 0x0000000606067c10 */ /* 0x001fca000ff1e0ff */
[----:B------:R-:W-:Y:S01]  /*0440*/  IMAD.X R7, RZ, RZ, R7, P0 ;  /* 0x000000ffff077224 */ /* 0x000fe200000e0607 */
[----:B------:R-:W-:-:S04]  /*0450*/  ISETP.GE.U32.AND P0, PT, R6, UR12, PT ;  /* 0x0000000c06007c0c */ /* 0x000fc8000bf06070 */
[----:B------:R-:W-:Y:S01]  /*0460*/  ISETP.GE.U32.AND.EX P0, PT, R7, UR13, PT, P0 ;  /* 0x0000000d07007c0c */ /* 0x000fe2000bf06100 */
[----:B--2--5:R-:W-:-:S04]  /*0470*/  FADD R13, -R4, R9 ;  /* 0x00000009040d7221 */ /* 0x024fc80000000100 */
[----:B------:R-:W-:-:S05]  /*0480*/  FMUL R13, R13, R12 ;  /* 0x0000000c0d0d7220 */ /* 0x000fca0000400000 */
[----:B------:R3:W-:Y:S03]  /*0490*/  STG.E desc[UR4][R10.64], R13 ;  /* 0x0000000d0a007986 */ /* 0x0007e6000c101904 */
[----:B------:R-:W-:Y:S05]  /*04a0*/  @!P0 BRA `(.L_x_4) ;  /* 0xfffffffc00b48947 */ /* 0x000fea000383ffff */
[----:B------:R-:W-:Y:S05]  /*04b0*/  EXIT ;  /* 0x000000000000794d */ /* 0x000fea0003800000 */
        .weak           $__internal_0_$__cuda_sm20_rcp_rn_f32_slowpath
        .type           $__internal_0_$__cuda_sm20_rcp_rn_f32_slowpath,@function
        .size           $__internal_0_$__cuda_sm20_rcp_rn_f32_slowpath,($__internal_1_$__cuda_sm20_sqrt_rn_f32_slowpath - $__internal_0_$__cuda_sm20_rcp_rn_f32_slowpath)
$__internal_0_$__cuda_sm20_rcp_rn_f32_slowpath:
[----:B------:R-:W-:-:S04]  /*04c0*/  SHF.L.U32 R9, R0, 0x1, RZ ;  /* 0x0000000100097819 */ /* 0x000fc800000006ff */
[----:B------:R-:W-:-:S04]  /*04d0*/  SHF.R.U32.HI R14, RZ, 0x18, R9 ;  /* 0x00000018ff0e7819 */ /* 0x000fc80000011609 */
[----:B------:R-:W-:-:S13]  /*04e0*/  ISETP.NE.U32.AND P0, PT, R14, RZ, PT ;  /* 0x000000ff0e00720c */ /* 0x000fda0003f05070 */
[----:B------:R-:W-:Y:S05]  /*04f0*/  @P0 BRA `(.L_x_5) ;  /* 0x00000000002c0947 */ /* 0x000fea0003800000 */
[----:B------:R-:W-:-:S05]  /*0500*/  IMAD.SHL.U32 R9, R0, 0x2, RZ ;  /* 0x0000000200097824 */ /* 0x000fca00078e00ff */
[----:B------:R-:W-:-:S13]  /*0510*/  ISETP.NE.AND P0, PT, R9, RZ, PT ;  /* 0x000000ff0900720c */ /* 0x000fda0003f05270 */
[----:B------:R2:W3:Y:S01]  /*0520*/  @!P0 MUFU.RCP R9, R0 ;  /* 0x0000000000098308 */ /* 0x0004e20000001000 */
[----:B------:R-:W-:Y:S05]  /*0530*/  @!P0 BRA `(.L_x_6) ;  /* 0x0000000000a48947 */ /* 0x000fea0003800000 */
[----:B------:R-:W-:-:S04]  /*0540*/  FFMA R10, R0, 1.84467440737095516160e+19, RZ ;  /* 0x5f800000000a7823 */ /* 0x000fc800000000ff */
[----:B---3--:R-:W2:Y:S02]  /*0550*/  MUFU.RCP R9, R10 ;  /* 0x0000000a00097308 */ /* 0x008ea40000001000 */
[----:B--2---:R-:W-:-:S04]  /*0560*/  FFMA R0, R10, R9, -1 ;  /* 0xbf8000000a007423 */ /* 0x004fc80000000009 */
[----:B------:R-:W-:-:S04]  /*0570*/  FADD.FTZ R0, -R0, -RZ ;  /* 0x800000ff00007221 */ /* 0x000fc80000010100 */
[----:B------:R-:W-:-:S04]  /*0580*/  FFMA R0, R9, R0, R9 ;  /* 0x0000000009007223 */ /* 0x000fc80000000009 */
[----:B------:R-:W-:Y:S01]  /*0590*/  FFMA R9, R0, 1.84467440737095516160e+19, RZ ;  /* 0x5f80000000097823 */ /* 0x000fe200000000ff */
[----:B------:R-:W-:Y:S06]  /*05a0*/  BRA `(.L_x_6) ;  /* 0x0000000000887947 */ /* 0x000fec0003800000 */
.L_x_5:
[----:B------:R-:W-:-:S04]  /*05b0*/  IADD3 R16, PT, PT, R14, -0xfd, RZ ;  /* 0xffffff030e107810 */ /* 0x000fc80007ffe0ff */
[----:B------:R-:W-:-:S13]  /*05c0*/  ISETP.GT.U32.AND P0, PT, R16, 0x1, PT ;  /* 0x000000011000780c */ /* 0x000fda0003f04070 */
[----:B------:R-:W-:Y:S05]  /*05d0*/  @P0 BRA `(.L_x_7) ;  /* 0x0000000000780947 */ /* 0x000fea0003800000 */
[----:B------:R-:W-:Y:S01]  /*05e0*/  LOP3.LUT R9, R0, 0x7fffff, RZ, 0xc0, !PT ;  /* 0x007fffff00097812 */ /* 0x000fe200078ec0ff */
[----:B------:R-:W-:-:S03]  /*05f0*/  IMAD.MOV.U32 R13, RZ, RZ, 0x3 ;  /* 0x00000003ff0d7424 */ /* 0x000fc600078e00ff */
[----:B------:R-:W-:Y:S02]  /*0600*/  LOP3.LUT R9, R9, 0x3f800000, RZ, 0xfc, !PT ;  /* 0x3f80000009097812 */ /* 0x000fe400078efcff */
[----:B------:R-:W-:Y:S02]  /*0610*/  SHF.L.U32 R13, R13, R16, RZ ;  /* 0x000000100d0d7219 */ /* 0x000fe400000006ff */
[----:B------:R-:W0:Y:S02]  /*0620*/  MUFU.RCP R10, R9 ;  /* 0x00000009000a7308 */ /* 0x000e240000001000 */
[----:B0-----:R-:W-:-:S04]  /*0630*/  FFMA R11, R9, R10, -1 ;  /* 0xbf800000090b7423 */ /* 0x001fc8000000000a */
[----:B------:R-:W-:-:S04]  /*0640*/  FADD.FTZ R11, -R11, -RZ ;  /* 0x800000ff0b0b7221 */ /* 0x000fc80000010100 */
[CCC-:B------:R-:W-:Y:S01]  /*0650*/  FFMA.RM R12, R10.reuse, R11.reuse, R10.reuse ;  /* 0x0000000b0a0c7223 */ /* 0x1c0fe2000000400a */
[----:B------:R-:W-:-:S04]  /*0660*/  FFMA.RP R11, R10, R11, R10 ;  /* 0x0000000b0a0b7223 */ /* 0x000fc8000000800a */
[C---:B------:R-:W-:Y:S02]  /*0670*/  LOP3.LUT R10, R12.reuse, 0x7fffff, RZ, 0xc0, !PT ;  /* 0x007fffff0c0a7812 */ /* 0x040fe400078ec0ff */
[----:B------:R-:W-:Y:S02]  /*0680*/  FSETP.NEU.FTZ.AND P0, PT, R12, R11, PT ;  /* 0x0000000b0c00720b */ /* 0x000fe40003f1d000 */
[----:B------:R-:W-:Y:S02]  /*0690*/  LOP3.LUT R10, R10, 0x800000, RZ, 0xfc, !PT ;  /* 0x008000000a0a7812 */ /* 0x000fe400078efcff */
[----:B------:R-:W-:Y:S02]  /*06a0*/  SEL R11, RZ, 0xffffffff, !P0 ;  /* 0xffffffffff0b7807 */ /* 0x000fe40004000000 */
[----:B------:R-:W-:Y:S02]  /*06b0*/  LOP3.LUT R13, R13, R10, RZ, 0xc0, !PT ;  /* 0x0000000a0d0d7212 */ /* 0x000fe400078ec0ff */
[----:B------:R-:W-:-:S02]  /*06c0*/  IADD3 R11, PT, PT, -R11, RZ, RZ ;  /* 0x000000ff0b0b7210 */ /* 0x000fc40007ffe1ff */
[-C--:B------:R-:W-:Y:S02]  /*06d0*/  SHF.R.U32.HI R13, RZ, R16.reuse, R13 ;  /* 0x00000010ff0d7219 */ /* 0x080fe4000001160d */
[----:B------:R-:W-:Y:S02]  /*06e0*/  LOP3.LUT P1, RZ, R11, R16, R10, 0xf8, !PT ;  /* 0x000000100bff7212 */ /* 0x000fe4000782f80a */
[C---:B------:R-:W-:Y:S02]  /*06f0*/  LOP3.LUT P0, RZ, R13.reuse, 0x1, RZ, 0xc0, !PT ;  /* 0x000000010dff7812 */ /* 0x040fe4000780c0ff */
[----:B------:R-:W-:-:S04]  /*0700*/  LOP3.LUT P2, RZ, R13, 0x2, RZ, 0xc0, !PT ;  /* 0x000000020dff7812 */ /* 0x000fc8000784c0ff */
[----:B------:R-:W-:Y:S02]  /*0710*/  PLOP3.LUT P0, PT, P0, P1, P2, 0xe0, 0x0 ;  /* 0x000000000000781c */ /* 0x000fe40000703c20 */
[----:B------:R-:W-:Y:S02]  /*0720*/  LOP3.LUT P1, RZ, R0, 0x7fffff, RZ, 0xc0, !PT ;  /* 0x007fffff00ff7812 */ /* 0x000fe4000782c0ff */
[----:B------:R-:W-:-:S05]  /*0730*/  SEL R9, RZ, 0x1, !P0 ;  /* 0x00000001ff097807 */ /* 0x000fca0004000000 */
[----:B------:R-:W-:-:S05]  /*0740*/  IMAD.MOV R9, RZ, RZ, -R9 ;  /* 0x000000ffff097224 */ /* 0x000fca00078e0a09 */
[----:B------:R-:W-:Y:S02]  /*0750*/  ISETP.GE.AND P0, PT, R9, RZ, PT ;  /* 0x000000ff0900720c */ /* 0x000fe40003f06270 */
[----:B------:R-:W-:-:S04]  /*0760*/  IADD3 R9, PT, PT, R14, -0xfc, RZ ;  /* 0xffffff040e097810 */ /* 0x000fc80007ffe0ff */
[----:B------:R-:W-:-:S07]  /*0770*/  SHF.R.U32.HI R9, RZ, R9, R10 ;  /* 0x00000009ff097219 */ /* 0x000fce000001160a */
[----:B------:R-:W-:-:S05]  /*0780*/  @!P0 VIADD R9, R9, 0x1 ;  /* 0x0000000109098836 */ /* 0x000fca0000000000 */
[----:B------:R-:W-:-:S04]  /*0790*/  @!P1 SHF.L.U32 R9, R9, 0x1, RZ ;  /* 0x0000000109099819 */ /* 0x000fc800000006ff */
[----:B------:R-:W-:Y:S01]  /*07a0*/  LOP3.LUT R9, R9, 0x80000000, R0, 0xf8, !PT ;  /* 0x8000000009097812 */ /* 0x000fe200078ef800 */
[----:B------:R-:W-:Y:S06]  /*07b0*/  BRA `(.L_x_6) ;  /* 0x0000000000047947 */ /* 0x000fec0003800000 */
.L_x_7:
[----:B------:R0:W1:Y:S02]  /*07c0*/  MUFU.RCP R9, R0 ;  /* 0x0000000000097308 */ /* 0x0000640000001000 */
.L_x_6:
[----:B-1-3--:R-:W-:Y:S01]  /*07d0*/  IMAD.MOV.U32 R12, RZ, RZ, R9 ;  /* 0x000000ffff0c7224 */ /* 0x00afe200078e0009 */
[----:B------:R-:W-:-:S04]  /*07e0*/  MOV R9, 0x0 ;  /* 0x0000000000097802 */ /* 0x000fc80000000f00 */
[----:B0-2---:R-:W-:Y:S05]  /*07f0*/  RET.REL.NODEC R8 `(_Z16normalize_kernelPKfPfS0_S0_fmmmm) ;  /* 0xfffffff808007950 */ /* 0x005fea0003c3ffff */
        .weak           $__internal_1_$__cuda_sm20_sqrt_rn_f32_slowpath
        .type           $__internal_1_$__cuda_sm20_sqrt_rn_f32_slowpath,@function
        .size           $__internal_1_$__cuda_sm20_sqrt_rn_f32_slowpath,(.L_x_47 - $__internal_1_$__cuda_sm20_sqrt_rn_f32_slowpath)
$__internal_1_$__cuda_sm20_sqrt_rn_f32_slowpath:
[----:B------:R-:W-:-:S13]  /*0800*/  LOP3.LUT P0, RZ, R0, 0x7fffffff, RZ, 0xc0, !PT ;  /* 0x7fffffff00ff7812 */ /* 0x000fda000780c0ff */
[----:B------:R-:W-:Y:S01]  /*0810*/  @!P0 IMAD.MOV.U32 R8, RZ, RZ, R0 ;  /* 0x000000ffff088224 */ /* 0x000fe200078e0000 */
[----:B------:R-:W-:Y:S06]  /*0820*/  @!P0 BRA `(.L_x_8) ;  /* 0x0000000000448947 */ /* 0x000fec0003800000 */
[----:B------:R-:W-:-:S13]  /*0830*/  FSETP.GEU.FTZ.AND P0, PT, R0, RZ, PT ;  /* 0x000000ff0000720b */ /* 0x000fda0003f1e000 */
[----:B------:R-:W-:Y:S01]  /*0840*/  @!P0 MOV R8, 0x7fffffff ;  /* 0x7fffffff00088802 */ /* 0x000fe20000000f00 */
[----:B------:R-:W-:Y:S06]  /*0850*/  @!P0 BRA `(.L_x_8) ;  /* 0x0000000000388947 */ /* 0x000fec0003800000 */
[----:B------:R-:W-:-:S13]  /*0860*/  FSETP.GTU.FTZ.AND P0, PT, |R0|, +INF , PT ;  /* 0x7f8000000000780b */ /* 0x000fda0003f1c200 */
[----:B------:R-:W-:Y:S01]  /*0870*/  @P0 FADD.FTZ R8, R0, 1 ;  /* 0x3f80000000080421 */ /* 0x000fe20000010000 */
[----:B------:R-:W-:Y:S06]  /*0880*/  @P0 BRA `(.L_x_8) ;  /* 0x00000000002c0947 */ /* 0x000fec0003800000 */
[----:B------:R-:W-:-:S13]  /*0890*/  FSETP.NEU.FTZ.AND P0, PT, |R0|, +INF , PT ;  /* 0x7f8000000000780b */ /* 0x000fda0003f1d200 */
[----:B------:R-:W-:Y:S01]  /*08a0*/  @!P0 IMAD.MOV.U32 R8, RZ, RZ, R0 ;  /* 0x000000ffff088224 */ /* 0x000fe200078e0000 */
[----:B------:R-:W-:Y:S06]  /*08b0*/  @!P0 BRA `(.L_x_8) ;  /* 0x0000000000208947 */ /* 0x000fec0003800000 */
[----:B------:R-:W-:-:S04]  /*08c0*/  FFMA R0, R0, 1.84467440737095516160e+19, RZ ;  /* 0x5f80000000007823 */ /* 0x000fc800000000ff */
[----:B------:R-:W0:Y:S02]  /*08d0*/  MUFU.RSQ R9, R0 ;  /* 0x0000000000097308 */ /* 0x000e240000001400 */
[----:B0-----:R-:W-:Y:S01]  /*08e0*/  FMUL.FTZ R11, R0, R9 ;  /* 0x00000009000b7220 */ /* 0x001fe20000410000 */
[----:B------:R-:W-:-:S03]  /*08f0*/  FMUL.FTZ R9, R9, 0.5 ;  /* 0x3f00000009097820 */ /* 0x000fc60000410000 */
[----:B------:R-:W-:-:S04]  /*0900*/  FADD.FTZ R8, -R11, -RZ ;  /* 0x800000ff0b087221 */ /* 0x000fc80000010100 */
[----:B------:R-:W-:-:S04]  /*0910*/  FFMA R8, R11, R8, R0 ;  /* 0x000000080b087223 */ /* 0x000fc80000000000 */
[----:B------:R-:W-:-:S04]  /*0920*/  FFMA R8, R8, R9, R11 ;  /* 0x0000000908087223 */ /* 0x000fc8000000000b */
[----:B------:R-:W-:-:S07]  /*0930*/  FMUL.FTZ R8, R8, 2.3283064365386962891e-10 ;  /* 0x2f80000008087820 */ /* 0x000fce0000410000 */
.L_x_8:
[----:B------:R-:W-:Y:S01]  /*0940*/  HFMA2 R9, -RZ, RZ, 0, 0 ;  /* 0x00000000ff097431 */ /* 0x000fe200000001ff */
[----:B------:R-:W-:Y:S01]  /*0950*/  MOV R0, R8 ;  /* 0x0000000800007202 */ /* 0x000fe20000000f00 */
[----:B------:R-:W-:-:S04]  /*0960*/  IMAD.MOV.U32 R8, RZ, RZ, R10 ;  /* 0x000000ffff087224 */ /* 0x000fc800078e000a */
[----:B------:R-:W-:Y:S05]  /*0970*/  RET.REL.NODEC R8 `(_Z16normalize_kernelPKfPfS0_S0_fmmmm) ;  /* 0xfffffff408a07950 */ /* 0x000fea0003c3ffff */
.L_x_9:
[----:B------:R-:W-:-:S00]  /*0980*/  BRA `(.L_x_9) ;  /* 0xfffffffc00fc7947 */ /* 0x000fc0000383ffff */
[----:B------:R-:W-:-:S00]  /*0990*/  NOP ;  /* 0x0000000000007918 */ /* 0x000fc00000000000 */
        /* <DEDUP_REMOVED lines=14> */
.L_x_47:


//--------------------- .text._Z23compute_variance_kernelPKfS0_Pfmmmm --------------------------
	.section	.text._Z23compute_variance_kernelPKfS0_Pfmmmm,"ax",@progbits
	.align	128
        .global         _Z23compute_variance_kernelPKfS0_Pfmmmm
        .type           _Z23compute_variance_kernelPKfS0_Pfmmmm,@function
        .size           _Z23compute_variance_kernelPKfS0_Pfmmmm,(.L_x_48 - _Z23compute_variance_kernelPKfS0_Pfmmmm)
        .other          _Z23compute_variance_kernelPKfS0_Pfmmmm,@"STO_CUDA_ENTRY STV_DEFAULT"
_Z23compute_variance_kernelPKfS0_Pfmmmm:
.text._Z23compute_variance_kernelPKfS0_Pfmmmm:
[----:B------:R-:W-:Y:S01]  /*0000*/  LDC R1, c[0x0][0x37c] ;  /* 0x0000df00ff017b82 */ /* 0x000fe20000000800 */
[----:B------:R-:W0:Y:S01]  /*0010*/  LDCU.64 UR6, c[0x0][0x398] ;  /* 0x00007300ff0677ac */ /* 0x000e220008000a00 */
[----:B------:R-:W1:Y:S01]  /*0020*/  S2R R2, SR_CTAID.X ;  /* 0x0000000000027919 */ /* 0x000e620000002500 */
[----:B------:R-:W-:Y:S01]  /*0030*/  IMAD.MOV.U32 R8, RZ, RZ, RZ ;  /* 0x000000ffff087224 */ /* 0x000fe200078e00ff */
[----:B------:R-:W2:Y:S01]  /*0040*/  LDCU UR4, c[0x0][0x360] ;  /* 0x00006c00ff0477ac */ /* 0x000ea20008000800 */
[----:B------:R-:W3:Y:S01]  /*0050*/  S2R R0, SR_TID.X ;  /* 0x0000000000007919 */ /* 0x000ee20000002100 */
[----:B------:R-:W4:Y:S01]  /*0060*/  LDCU.64 UR14, c[0x0][0x358] ;  /* 0x00006b00ff0e77ac */ /* 0x000f220008000a00 */
[----:B0-----:R-:W-:-:S04]  /*0070*/  UISETP.NE.U32.AND UP0, UPT, UR6, URZ, UPT ;  /* 0x000000ff0600728c */ /* 0x001fc8000bf05070 */
[----:B------:R-:W-:Y:S01]  /*0080*/  UISETP.NE.AND.EX UP0, UPT, UR7, URZ, UPT, UP0 ;  /* 0x000000ff0700728c */ /* 0x000fe2000bf05300 */
[----:B--2---:R-:W-:-:S08]  /*0090*/  IMAD.U32 R3, RZ, RZ, UR4 ;  /* 0x00000004ff037e24 */ /* 0x004fd0000f8e00ff */
[----:B----4-:R-:W-:Y:S05]  /*00a0*/  BRA.U !UP0, `(.L_x_10) ;  /* 0x00000005080c7547 */ /* 0x010fea000b800000 */
[----:B------:R-:W0:Y:S02]  /*00b0*/  LDCU.64 UR4, c[0x0][0x3a8] ;  /* 0x00007500ff0477ac */ /* 0x000e240008000a00 */
[----:B0-----:R-:W-:-:S04]  /*00c0*/  UISETP.NE.U32.AND UP0, UPT, UR4, URZ, UPT ;  /* 0x000000ff0400728c */ /* 0x001fc8000bf05070 */
[----:B------:R-:W-:-:S09]  /*00d0*/  UISETP.NE.AND.EX UP0, UPT, UR5, URZ, UPT, UP0 ;  /* 0x000000ff0500728c */ /* 0x000fd2000bf05300 */
[----:B------:R-:W-:Y:S05]  /*00e0*/  BRA.U !UP0, `(.L_x_10) ;  /* 0x0000000108fc7547 */ /* 0x000fea000b800000 */
[----:B------:R-:W1:Y:S02]  /*00f0*/  LDC.64 R4, c[0x0][0x388] ;  /* 0x0000e200ff047b82 */ /* 0x000e640000000a00 */
[----:B-1----:R-:W-:-:S05]  /*0100*/  IMAD.WIDE.U32 R4, R2, 0x4, R4 ;  /* 0x0000000402047825 */ /* 0x002fca00078e0004 */
[----:B------:R0:W5:Y:S01]  /*0110*/  LDG.E.CONSTANT R9, desc[UR14][R4.64] ;  /* 0x0000000e04097981 */ /* 0x000162000c1e9900 */
[C---:B------:R-:W-:Y:S01]  /*0120*/  SHF.L.U64.HI R10, R3.reuse, 0x2, RZ ;  /* 0x00000002030a7819 */ /* 0x040fe200000102ff */
[----:B------:R-:W-:Y:S01]  /*0130*/  IMAD.SHL.U32 R11, R3, 0x4, RZ ;  /* 0x00000004030b7824 */ /* 0x000fe200078e00ff */
[----:B------:R-:W-:Y:S01]  /*0140*/  UMOV UR6, URZ ;  /* 0x000000ff00067c82 */ /* 0x000fe20008000000 */
[----:B------:R-:W-:Y:S01]  /*0150*/  IMAD.MOV.U32 R8, RZ, RZ, RZ ;  /* 0x000000ffff087224 */ /* 0x000fe200078e00ff */
[----:B------:R-:W-:-:S06]  /*0160*/  UMOV UR7, URZ ;  /* 0x000000ff00077c82 */ /* 0x000fcc0008000000 */
.L_x_15:
[----:B------:R-:W1:Y:S01]  /*0170*/  LDC.64 R14, c[0x0][0x3a0] ;  /* 0x0000e800ff0e7b82 */ /* 0x000e620000000a00 */
[----:B------:R-:W2:Y:S01]  /*0180*/  LDCU.64 UR4, c[0x0][0x398] ;  /* 0x00007300ff0477ac */ /* 0x000ea20008000a00 */
[----:B0-----:R-:W-:Y:S02]  /*0190*/  IMAD.MOV.U32 R4, RZ, RZ, R2 ;  /* 0x000000ffff047224 */ /* 0x001fe400078e0002 */
[----:B------:R-:W-:Y:S02]  /*01a0*/  IMAD.MOV.U32 R5, RZ, RZ, RZ ;  /* 0x000000ffff057224 */ /* 0x000fe400078e00ff */
[C---:B-1----:R-:W-:Y:S02]  /*01b0*/  IMAD R6, R14.reuse, UR7, RZ ;  /* 0x000000070e067c24 */ /* 0x042fe4000f8e02ff */
[----:B------:R-:W-:-:S04]  /*01c0*/  IMAD.WIDE.U32 R4, R14, UR6, R4 ;  /* 0x000000060e047c25 */ /* 0x000fc8000f8e0004 */
[----:B------:R-:W-:Y:S01]  /*01d0*/  IMAD R15, R15, UR6, R6 ;  /* 0x000000060f0f7c24 */ /* 0x000fe2000f8e0206 */
[----:B------:R-:W-:-:S03]  /*01e0*/  UIADD3 UR6, UP0, UPT, UR6, 0x1, URZ ;  /* 0x0000000106067890 */ /* 0x000fc6000ff1e0ff */
[----:B------:R-:W-:Y:S01]  /*01f0*/  IMAD.IADD R15, R5, 0x1, R15 ;  /* 0x00000001050f7824 */ /* 0x000fe200078e020f */
[----:B------:R-:W-:Y:S02]  /*0200*/  UIADD3.X UR7, UPT, UPT, URZ, UR7, URZ, UP0, !UPT ;  /* 0x00000007ff077290 */ /* 0x000fe400087fe4ff */
[----:B--2---:R-:W-:-:S03]  /*0210*/  UISETP.NE.U32.AND UP0, UPT, UR6, UR4, UPT ;  /* 0x000000040600728c */ /* 0x004fc6000bf05070 */
[----:B------:R-:W-:Y:S01]  /*0220*/  UMOV UR4, URZ ;  /* 0x000000ff00047c82 */ /* 0x000fe20008000000 */
[----:B------:R-:W-:-:S03]  /*0230*/  UISETP.NE.AND.EX UP0, UPT, UR7, UR5, UPT, UP0 ;  /* 0x000000050700728c */ /* 0x000fc6000bf05300 */
[----:B------:R-:W-:-:S08]  /*0240*/  UMOV UR5, URZ ;  /* 0x000000ff00057c82 */ /* 0x000fd00008000000 */
.L_x_14:
[----:B------:R-:W3:Y:S01]  /*0250*/  LDCU.64 UR8, c[0x0][0x3b0] ;  /* 0x00007600ff0877ac */ /* 0x000ee20008000a00 */
[----:B------:R-:W-:Y:S01]  /*0260*/  BSSY.RECONVERGENT B0, `(.L_x_11) ;  /* 0x0000020000007945 */ /* 0x000fe20003800200 */
[----:B---3--:R-:W-:-:S04]  /*0270*/  ISETP.GE.U32.AND P0, PT, R0, UR8, PT ;  /* 0x0000000800007c0c */ /* 0x008fc8000bf06070 */
[----:B------:R-:W-:-:S13]  /*0280*/  ISETP.GE.U32.AND.EX P0, PT, RZ, UR9, PT, P0 ;  /* 0x00000009ff007c0c */ /* 0x000fda000bf06100 */
[----:B------:R-:W-:Y:S05]  /*0290*/  @P0 BRA `(.L_x_12) ;  /* 0x0000000000700947 */ /* 0x000fea0003800000 */
[----:B------:R-:W0:Y:S01]  /*02a0*/  LDC.64 R16, c[0x0][0x3a8] ;  /* 0x0000ea00ff107b82 */ /* 0x000e220000000a00 */
[----:B------:R-:W1:Y:S01]  /*02b0*/  LDCU.64 UR10, c[0x0][0x380] ;  /* 0x00007000ff0a77ac */ /* 0x000e620008000a00 */
[----:B------:R-:W-:Y:S02]  /*02c0*/  IMAD.MOV.U32 R14, RZ, RZ, RZ ;  /* 0x000000ffff0e7224 */ /* 0x000fe400078e00ff */
[-C--:B0-----:R-:W-:Y:S02]  /*02d0*/  IMAD R6, R15, R16.reuse, RZ ;  /* 0x000000100f067224 */ /* 0x081fe400078e02ff */
[----:B------:R-:W-:-:S04]  /*02e0*/  IMAD.WIDE.U32 R12, R4, R16, UR4 ;  /* 0x00000004040c7e25 */ /* 0x000fc8000f8e0010 */
[----:B------:R-:W-:-:S04]  /*02f0*/  IMAD R7, R4, R17, R6 ;  /* 0x0000001104077224 */ /* 0x000fc800078e0206 */
[----:B------:R-:W-:Y:S02]  /*0300*/  IMAD.IADD R6, R13, 0x1, R7 ;  /* 0x000000010d067824 */ /* 0x000fe400078e0207 */
[----:B------:R-:W-:Y:S02]  /*0310*/  HFMA2 R7, -RZ, RZ, 0, 0 ;  /* 0x00000000ff077431 */ /* 0x000fe400000001ff */
[----:B------:R-:W-:Y:S02]  /*0320*/  IMAD R13, R6, UR8, RZ ;  /* 0x00000008060d7c24 */ /* 0x000fe4000f8e02ff */
[----:B------:R-:W-:Y:S02]  /*0330*/  IMAD.MOV.U32 R6, RZ, RZ, R0 ;  /* 0x000000ffff067224 */ /* 0x000fe400078e0000 */
[C---:B------:R-:W-:Y:S02]  /*0340*/  IMAD R13, R12.reuse, UR9, R13 ;  /* 0x000000090c0d7c24 */ /* 0x040fe4000f8e020d */
[----:B------:R-:W-:-:S04]  /*0350*/  IMAD.WIDE.U32 R6, R12, UR8, R6 ;  /* 0x000000080c067c25 */ /* 0x000fc8000f8e0006 */
[----:B------:R-:W-:Y:S01]  /*0360*/  IMAD.IADD R17, R7, 0x1, R13 ;  /* 0x0000000107117824 */ /* 0x000fe200078e020d */
[----:B-1----:R-:W-:Y:S01]  /*0370*/  LEA R16, P0, R6, UR10, 0x2 ;  /* 0x0000000a06107c11 */ /* 0x002fe2000f8010ff */
[----:B------:R-:W-:-:S03]  /*0380*/  IMAD.MOV.U32 R12, RZ, RZ, R0 ;  /* 0x000000ffff0c7224 */ /* 0x000fc600078e0000 */
[----:B------:R-:W-:-:S09]  /*0390*/  LEA.HI.X R17, R6, UR11, R17, 0x2, P0 ;  /* 0x0000000b06117c11 */ /* 0x000fd200080f1411 */
.L_x_13:
[----:B------:R-:W-:Y:S02]  /*03a0*/  IMAD.MOV.U32 R6, RZ, RZ, R16 ;  /* 0x000000ffff067224 */ /* 0x000fe400078e0010 */
[----:B------:R-:W-:-:S05]  /*03b0*/  IMAD.MOV.U32 R7, RZ, RZ, R17 ;  /* 0x000000ffff077224 */ /* 0x000fca00078e0011 */
[----:B------:R-:W2:Y:S01]  /*03c0*/  LDG.E.CONSTANT R6, desc[UR14][R6.64] ;  /* 0x0000000e06067981 */ /* 0x000ea2000c1e9900 */
[----:B------:R-:W-:Y:S02]  /*03d0*/  IADD3 R12, P0, PT, R12, R3, RZ ;  /* 0x000000030c0c7210 */ /* 0x000fe40007f1e0ff */
[----:B------:R-:W-:-:S03]  /*03e0*/  IADD3 R16, P1, PT, R16, R11, RZ ;  /* 0x0000000b10107210 */ /* 0x000fc60007f3e0ff */
[----:B------:R-:W-:Y:S01]  /*03f0*/  IMAD.X R14, RZ, RZ, R14, P0 ;  /* 0x000000ffff0e7224 */ /* 0x000fe200000e060e */
[----:B------:R-:W-:Y:S01]  /*0400*/  ISETP.GE.U32.AND P0, PT, R12, UR8, PT ;  /* 0x000000080c007c0c */ /* 0x000fe2000bf06070 */
[----:B------:R-:W-:-:S03]  /*0410*/  IMAD.X R17, R17, 0x1, R10, P1 ;  /* 0x0000000111117824 */ /* 0x000fc600008e060a */
[----:B------:R-:W-:Y:S01]  /*0420*/  ISETP.GE.U32.AND.EX P0, PT, R14, UR9, PT, P0 ;  /* 0x000000090e007c0c */ /* 0x000fe2000bf06100 */
[----:B--2--5:R-:W-:-:S04]  /*0430*/  FADD R13, -R9, R6 ;  /* 0x00000006090d7221 */ /* 0x024fc80000000100 */
[----:B------:R-:W-:-:S08]  /*0440*/  FFMA R8, R13, R13, R8 ;  /* 0x0000000d0d087223 */ /* 0x000fd00000000008 */
[----:B------:R-:W-:Y:S05]  /*0450*/  @!P0 BRA `(.L_x_13) ;  /* 0xfffffffc00d08947 */ /* 0x000fea000383ffff */
.L_x_12:
[----:B------:R-:W-:Y:S05]  /*0460*/  BSYNC.RECONVERGENT B0 ;  /* 0x0000000000007941 */ /* 0x000fea0003800200 */
.L_x_11:
[----:B------:R-:W0:Y:S01]  /*0470*/  LDCU.64 UR8, c[0x0][0x3a8] ;  /* 0x00007500ff0877ac */ /* 0x000e220008000a00 */
[----:B------:R-:W-:-:S04]  /*0480*/  UIADD3 UR4, UP1, UPT, UR4, 0x1, URZ ;  /* 0x0000000104047890 */ /* 0x000fc8000ff3e0ff */
[----:B------:R-:W-:Y:S02]  /*0490*/  UIADD3.X UR5, UPT, UPT, URZ, UR5, URZ, UP1, !UPT ;  /* 0x00000005ff057290 */ /* 0x000fe40008ffe4ff */
[----:B0-----:R-:W-:-:S04]  /*04a0*/  UISETP.NE.U32.AND UP1, UPT, UR4, UR8, UPT ;  /* 0x000000080400728c */ /* 0x001fc8000bf25070 */
[----:B------:R-:W-:-:S09]  /*04b0*/  UISETP.NE.AND.EX UP1, UPT, UR5, UR9, UPT, UP1 ;  /* 0x000000090500728c */ /* 0x000fd2000bf25310 */
[----:B------:R-:W-:Y:S05]  /*04c0*/  BRA.U UP1, `(.L_x_14) ;  /* 0xfffffffd01607547 */ /* 0x000fea000b83ffff */
[----:B------:R-:W-:Y:S05]  /*04d0*/  BRA.U UP0, `(.L_x_15) ;  /* 0xfffffffd00247547 */ /* 0x000fea000b83ffff */
.L_x_10:
[----:B------:R-:W0:Y:S01]  /*04e0*/  S2UR UR5, SR_CgaCtaId ;  /* 0x00000000000579c3 */ /* 0x000e220000008800 */
[----:B------:R-:W-:Y:S01]  /*04f0*/  UMOV UR4, 0x400 ;  /* 0x0000040000047882 */ /* 0x000fe20000000000 */
[----:B------:R-:W-:Y:S02]  /*0500*/  ISETP.GE.U32.AND P1, PT, R3, 0x2, PT ;  /* 0x000000020300780c */ /* 0x000fe40003f26070 */
[----:B---3--:R-:W-:Y:S01]  /*0510*/  ISETP.NE.AND P0, PT, R0, RZ, PT ;  /* 0x000000ff0000720c */ /* 0x008fe20003f05270 */
[----:B0-----:R-:W-:-:S06]  /*0520*/  ULEA UR4, UR5, UR4, 0x18 ;  /* 0x0000000405047291 */ /* 0x001fcc000f8ec0ff */
[----:B------:R-:W-:-:S05]  /*0530*/  LEA R5, R0, UR4, 0x2 ;  /* 0x0000000400057c11 */ /* 0x000fca000f8e10ff */
[----:B------:R0:W-:Y:S01]  /*0540*/  STS [R5], R8 ;  /* 0x0000000805007388 */ /* 0x0001e20000000800 */
[----:B------:R-:W-:Y:S06]  /*0550*/  BAR.SYNC.DEFER_BLOCKING 0x0 ;  /* 0x0000000000007b1d */ /* 0x000fec0000010000 */
[----:B------:R-:W-:Y:S05]  /*0560*/  @!P1 BRA `(.L_x_16) ;  /* 0x00000000002c9947 */ /* 0x000fea0003800000 */
.L_x_17:
[----:B0-----:R-:W-:-:S04]  /*0570*/  SHF.R.U32.HI R8, RZ, 0x1, R3 ;  /* 0x00000001ff087819 */ /* 0x001fc80000011603 */
[----:B------:R-:W-:-:S13]  /*0580*/  ISETP.GE.U32.AND P1, PT, R0, R8, PT ;  /* 0x000000080000720c */ /* 0x000fda0003f26070 */
[----:B------:R-:W-:Y:S01]  /*0590*/  @!P1 LEA R4, R8, R5, 0x2 ;  /* 0x0000000508049211 */ /* 0x000fe200078e10ff */
[----:B------:R-:W-:Y:S05]  /*05a0*/  @!P1 LDS R7, [R5] ;  /* 0x0000000005079984 */ /* 0x000fea0000000800 */
[----:B------:R-:W0:Y:S02]  /*05b0*/  @!P1 LDS R4, [R4] ;  /* 0x0000000004049984 */ /* 0x000e240000000800 */
[----:B0-----:R-:W-:-:S05]  /*05c0*/  @!P1 FADD R6, R4, R7 ;  /* 0x0000000704069221 */ /* 0x001fca0000000000 */
[----:B------:R2:W-:Y:S01]  /*05d0*/  @!P1 STS [R5], R6 ;  /* 0x0000000605009388 */ /* 0x0005e20000000800 */
[----:B------:R-:W-:Y:S01]  /*05e0*/  BAR.SYNC.DEFER_BLOCKING 0x0 ;  /* 0x0000000000007b1d */ /* 0x000fe20000010000 */
[----:B------:R-:W-:Y:S01]  /*05f0*/  ISETP.GT.U32.AND P1, PT, R3, 0x3, PT ;  /* 0x000000030300780c */ /* 0x000fe20003f24070 */
[----:B------:R-:W-:-:S12]  /*0600*/  IMAD.MOV.U32 R3, RZ, RZ, R8 ;  /* 0x000000ffff037224 */ /* 0x000fd800078e0008 */
[----:B--2---:R-:W-:Y:S05]  /*0610*/  @P1 BRA `(.L_x_17) ;  /* 0xfffffffc00d41947 */ /* 0x004fea000383ffff */
.L_x_16:
[----:B------:R-:W-:Y:S05]  /*0620*/  @P0 EXIT ;  /* 0x000000000000094d */ /* 0x000fea0003800000 */
[----:B------:R-:W2:Y:S01]  /*0630*/  LDCU.64 UR8, c[0x0][0x3a8] ;  /* 0x00007500ff0877ac */ /* 0x000ea20008000a00 */
[----:B------:R-:W3:Y:S01]  /*0640*/  S2UR UR7, SR_CgaCtaId ;  /* 0x00000000000779c3 */ /* 0x000ee20000008800 */
[----:B------:R-:W2:Y:S01]  /*0650*/  LDCU.64 UR10, c[0x0][0x398] ;  /* 0x00007300ff0a77ac */ /* 0x000ea20008000a00 */
[----:B------:R-:W4:Y:S01]  /*0660*/  LDCU.64 UR12, c[0x0][0x3b0] ;  /* 0x00007600ff0c77ac */ /* 0x000f220008000a00 */
[----:B--2---:R-:W-:Y:S02]  /*0670*/  UIMAD UR6, UR9, UR10, URZ ;  /* 0x0000000a090672a4 */ /* 0x004fe4000f8e02ff */
[----:B------:R-:W-:Y:S02]  /*0680*/  UIMAD.WIDE.U32 UR4, UR8, UR10, URZ ;  /* 0x0000000a080472a5 */ /* 0x000fe4000f8e00ff */
[----:B------:R-:W-:-:S04]  /*0690*/  UIMAD UR6, UR11, UR8, UR6 ;  /* 0x000000080b0672a4 */ /* 0x000fc8000f8e0206 */
[----:B------:R-:W-:-:S03]  /*06a0*/  UIADD3 UR5, UPT, UPT, UR5, UR6, URZ ;  /* 0x0000000605057290 */ /* 0x000fc6000fffe0ff */
[----:B------:R-:W-:Y:S01]  /*06b0*/  UMOV UR6, 0x400 ;  /* 0x0000040000067882 */ /* 0x000fe20000000000 */
[----:B----4-:R-:W-:Y:S02]  /*06c0*/  UIMAD UR5, UR5, UR12, URZ ;  /* 0x0000000c050572a4 */ /* 0x010fe4000f8e02ff */
[----:B---3--:R-:W-:Y:S02]  /*06d0*/  ULEA UR8, UR7, UR6, 0x18 ;  /* 0x0000000607087291 */ /* 0x008fe4000f8ec0ff */
[----:B------:R-:W-:Y:S02]  /*06e0*/  UIMAD.WIDE.U32 UR6, UR4, UR12, URZ ;  /* 0x0000000c040672a5 */ /* 0x000fe4000f8e00ff */
[----:B------:R-:W-:-:S04]  /*06f0*/  UIMAD UR5, UR4, UR13, UR5 ;  /* 0x0000000d040572a4 */ /* 0x000fc8000f8e0205 */
[----:B------:R-:W-:Y:S01]  /*0700*/  UIADD3 UR7, UPT, UPT, UR7, UR5, URZ ;  /* 0x0000000507077290 */ /* 0x000fe2000fffe0ff */
[----:B------:R-:W2:Y:S08]  /*0710*/  LDS R0, [UR8] ;  /* 0x00000008ff007984 */ /* 0x000eb00008000800 */
[----:B------:R-:W3:Y:S08]  /*0720*/  I2F.U64 R3, UR6 ;  /* 0x0000000600037d12 */ /* 0x000ef00008301000 */
[----:B---3--:R-:W0:Y:S08]  /*0730*/  MUFU.RCP R4, R3 ;  /* 0x0000000300047308 */ /* 0x008e300000001000 */
[----:B--2---:R-:W2:Y:S01]  /*0740*/  FCHK P0, R0, R3 ;  /* 0x0000000300007302 */ /* 0x004ea20000000000 */
[----:B0-----:R-:W-:-:S04]  /*0750*/  FFMA R5, -R3, R4, 1 ;  /* 0x3f80000003057423 */ /* 0x001fc80000000104 */
[----:B------:R-:W-:-:S04]  /*0760*/  FFMA R5, R4, R5, R4 ;  /* 0x0000000504057223 */ /* 0x000fc80000000004 */
[----:B------:R-:W-:-:S04]  /*0770*/  FFMA R4, R0, R5, RZ ;  /* 0x0000000500047223 */ /* 0x000fc800000000ff */
[----:B------:R-:W-:-:S04]  /*0780*/  FFMA R6, -R3, R4, R0 ;  /* 0x0000000403067223 */ /* 0x000fc80000000100 */
[----:B------:R-:W-:Y:S01]  /*0790*/  FFMA R7, R5, R6, R4 ;  /* 0x0000000605077223 */ /* 0x000fe20000000004 */
[----:B--2---:R-:W-:Y:S06]  /*07a0*/  @!P0 BRA `(.L_x_18) ;  /* 0x00000000000c8947 */ /* 0x004fec0003800000 */
[----:B------:R-:W-:-:S07]  /*07b0*/  MOV R4, 0x7d0 ;  /* 0x000007d000047802 */ /* 0x000fce0000000f00 */
[----:B-1---5:R-:W-:Y:S05]  /*07c0*/  CALL.REL.NOINC `($__internal_2_$__cuda_sm3x_div_rn_noftz_f32_slowpath) ;  /* 0x0000000000187944 */ /* 0x022fea0003c00000 */
[----:B------:R-:W-:-:S07]  /*07d0*/  IMAD.MOV.U32 R7, RZ, RZ, R0 ;  /* 0x000000ffff077224 */ /* 0x000fce00078e0000 */
.L_x_18:
[----:B------:R-:W1:Y:S02]  /*07e0*/  LDC.64 R4, c[0x0][0x390] ;  /* 0x0000e400ff047b82 */ /* 0x000e640000000a00 */
[----:B-1----:R-:W-:-:S04]  /*07f0*/  LEA R4, P0, R2, R4, 0x2 ;  /* 0x0000000402047211 */ /* 0x002fc800078010ff */
[----:B------:R-:W-:-:S05]  /*0800*/  LEA.HI.X R5, R2, R5, RZ, 0x2, P0 ;  /* 0x0000000502057211 */ /* 0x000fca00000f14ff */
[----:B------:R-:W-:Y:S01]  /*0810*/  STG.E desc[UR14][R4.64], R7 ;  /* 0x0000000704007986 */ /* 0x000fe2000c10190e */
[----:B------:R-:W-:Y:S05]  /*0820*/  EXIT ;  /* 0x000000000000794d */ /* 0x000fea0003800000 */
        .weak           $__internal_2_$__cuda_sm3x_div_rn_noftz_f32_slowpath
        .type           $__internal_2_$__cuda_sm3x_div_rn_noftz_f32_slowpath,@function
        .size           $__internal_2_$__cuda_sm3x_div_rn_noftz_f32_slowpath,(.L_x_48 - $__internal_2_$__cuda_sm3x_div_rn_noftz_f32_slowpath)
$__internal_2_$__cuda_sm3x_div_rn_noftz_f32_slowpath:
[--C-:B------:R-:W-:Y:S01]  /*0830*/  SHF.R.U32.HI R6, RZ, 0x17, R3.reuse ;  /* 0x00000017ff067819 */ /* 0x100fe20000011603 */
[--C-:B------:R-:W-:Y:S01]  /*0840*/  IMAD.MOV.U32 R7, RZ, RZ, R0.reuse ;  /* 0x000000ffff077224 */ /* 0x100fe200078e0000 */
[----:B------:R-:W-:Y:S01]  /*0850*/  SHF.R.U32.HI R5, RZ, 0x17, R0 ;  /* 0x00000017ff057819 */ /* 0x000fe20000011600 */
[----:B------:R-:W-:Y:S01]  /*0860*/  IMAD.MOV.U32 R8, RZ, RZ, R3 ;  /* 0x000000ffff087224 */ /* 0x000fe200078e0003 */
[----:B------:R-:W-:Y:S02]  /*0870*/  LOP3.LUT R6, R6, 0xff, RZ, 0xc0, !PT ;  /* 0x000000ff06067812 */ /* 0x000fe400078ec0ff */
[----:B------:R-:W-:-:S03]  /*0880*/  LOP3.LUT R5, R5, 0xff, RZ, 0xc0, !PT ;  /* 0x000000ff05057812 */ /* 0x000fc600078ec0ff */
[----:B------:R-:W-:Y:S02]  /*0890*/  VIADD R11, R6, 0xffffffff ;  /* 0xffffffff060b7836 */ /* 0x000fe40000000000 */
[----:B------:R-:W-:-:S03]  /*08a0*/  VIADD R10, R5, 0xffffffff ;  /* 0xffffffff050a7836 */ /* 0x000fc60000000000 */
[----:B------:R-:W-:-:S04]  /*08b0*/  ISETP.GT.U32.AND P0, PT, R11, 0xfd, PT ;  /* 0x000000fd0b00780c */ /* 0x000fc80003f04070 */
[----:B------:R-:W-:-:S13]  /*08c0*/  ISETP.GT.U32.OR P0, PT, R10, 0xfd, P0 ;  /* 0x000000fd0a00780c */ /* 0x000fda0000704470 */
[----:B------:R-:W-:Y:S01]  /*08d0*/  @!P0 IMAD.MOV.U32 R9, RZ, RZ, RZ ;  /* 0x000000ffff098224 */ /* 0x000fe200078e00ff */
[----:B------:R-:W-:Y:S06]  /*08e0*/  @!P0 BRA `(.L_x_19) ;  /* 0x00000000005c8947 */ /* 0x000fec0003800000 */
[----:B------:R-:W-:Y:S02]  /*08f0*/  FSETP.GTU.FTZ.AND P0, PT, |R0|, +INF , PT ;  /* 0x7f8000000000780b */ /* 0x000fe40003f1c200 */
[----:B------:R-:W-:-:S04]  /*0900*/  FSETP.GTU.FTZ.AND P1, PT, |R3|, +INF , PT ;  /* 0x7f8000000300780b */ /* 0x000fc80003f3c200 */
[----:B------:R-:W-:-:S13]  /*0910*/  PLOP3.LUT P0, PT, P0, P1, PT, 0xf8, 0x8f ;  /* 0x00000000008f781c */ /* 0x000fda0000703f70 */
[----:B------:R-:W-:Y:S05]  /*0920*/  @P0 BRA `(.L_x_20) ;  /* 0x0000000400440947 */ /* 0x000fea0003800000 */
[----:B------:R-:W-:-:S13]  /*0930*/  LOP3.LUT P0, RZ, R8, 0x7fffffff, R7, 0xc8, !PT ;  /* 0x7fffffff08ff7812 */ /* 0x000fda000780c807 */
[----:B------:R-:W-:Y:S05]  /*0940*/  @!P0 BRA `(.L_x_21) ;  /* 0x0000000400348947 */ /* 0x000fea0003800000 */
[C---:B------:R-:W-:Y:S02]  /*0950*/  FSETP.NEU.FTZ.AND P2, PT, |R0|.reuse, +INF , PT ;  /* 0x7f8000000000780b */ /* 0x040fe40003f5d200 */
[----:B------:R-:W-:Y:S02]  /*0960*/  FSETP.NEU.FTZ.AND P1, PT, |R3|, +INF , PT ;  /* 0x7f8000000300780b */ /* 0x000fe40003f3d200 */
[----:B------:R-:W-:-:S11]  /*0970*/  FSETP.NEU.FTZ.AND P0, PT, |R0|, +INF , PT ;  /* 0x7f8000000000780b */ /* 0x000fd60003f1d200 */
[----:B------:R-:W-:Y:S05]  /*0980*/  @!P1 BRA !P2, `(.L_x_21) ;  /* 0x0000000400249947 */ /* 0x000fea0005000000 */
[----:B------:R-:W-:-:S04]  /*0990*/  LOP3.LUT P2, RZ, R7, 0x7fffffff, RZ, 0xc0, !PT ;  /* 0x7fffffff07ff7812 */ /* 0x000fc8000784c0ff */
[----:B------:R-:W-:-:S13]  /*09a0*/  PLOP3.LUT P1, PT, P1, P2, PT, 0x2f, 0xf2 ;  /* 0x0000000000f2781c */ /* 0x000fda0000f24577 */
[----:B------:R-:W-:Y:S05]  /*09b0*/  @P1 BRA `(.L_x_22) ;  /* 0x0000000400101947 */ /* 0x000fea0003800000 */
[----:B------:R-:W-:-:S04]  /*09c0*/  LOP3.LUT P1, RZ, R8, 0x7fffffff, RZ, 0xc0, !PT ;  /* 0x7fffffff08ff7812 */ /* 0x000fc8000782c0ff */
[----:B------:R-:W-:-:S13]  /*09d0*/  PLOP3.LUT P0, PT, P0, P1, PT, 0x2f, 0xf2 ;  /* 0x0000000000f2781c */ /* 0x000fda0000702577 */
[----:B------:R-:W-:Y:S05]  /*09e0*/  @P0 BRA `(.L_x_23) ;  /* 0x0000000000f80947 */ /* 0x000fea0003800000 */
[----:B------:R-:W-:Y:S02]  /*09f0*/  ISETP.GE.AND P0, PT, R10, RZ, PT ;  /* 0x000000ff0a00720c */ /* 0x000fe40003f06270 */
[----:B------:R-:W-:-:S11]  /*0a00*/  ISETP.GE.AND P1, PT, R11, RZ, PT ;  /* 0x000000ff0b00720c */ /* 0x000fd60003f26270 */
[----:B------:R-:W-:Y:S01]  /*0a10*/  @P0 MOV R9, RZ ;  /* 0x000000ff00090202 */ /* 0x000fe20000000f00 */
[----:B------:R-:W-:Y:S02]  /*0a20*/  @!P0 IMAD.MOV.U32 R9, RZ, RZ, -0x40 ;  /* 0xffffffc0ff098424 */ /* 0x000fe400078e00ff */
[----:B------:R-:W-:Y:S01]  /*0a30*/  @!P0 FFMA R7, R0, 1.84467440737095516160e+19, RZ ;  /* 0x5f80000000078823 */ /* 0x000fe200000000ff */
[----:B------:R-:W-:Y:S01]  /*0a40*/  @!P1 FFMA R8, R3, 1.84467440737095516160e+19, RZ ;  /* 0x5f80000003089823 */ /* 0x000fe200000000ff */
[----:B------:R-:W-:-:S07]  /*0a50*/  @!P1 VIADD R9, R9, 0x40 ;  /* 0x0000004009099836 */ /* 0x000fce0000000000 */
.L_x_19:
[----:B------:R-:W-:Y:S01]  /*0a60*/  LEA R3, R6, 0xc0800000, 0x17 ;  /* 0xc080000006037811 */ /* 0x000fe200078eb8ff */
[----:B------:R-:W-:-:S04]  /*0a70*/  VIADD R5, R5, 0xffffff81 ;  /* 0xffffff8105057836 */ /* 0x000fc80000000000 */
[----:B------:R-:W-:Y:S01]  /*0a80*/  IMAD.IADD R3, R8, 0x1, -R3 ;  /* 0x0000000108037824 */ /* 0x000fe200078e0a03 */
[C---:B------:R-:W-:Y:S01]  /*0a90*/  IADD3 R6, PT, PT, R5.reuse, 0x7f, -R6 ;  /* 0x0000007f05067810 */ /* 0x040fe20007ffe806 */
[----:B------:R-:W-:Y:S02]  /*0aa0*/  IMAD R0, R5, -0x800000, R7 ;  /* 0xff80000005007824 */ /* 0x000fe400078e0207 */
[----:B------:R-:W0:Y:S01]  /*0ab0*/  MUFU.RCP R8, R3 ;  /* 0x0000000300087308 */ /* 0x000e220000001000 */
[----:B------:R-:W-:Y:S01]  /*0ac0*/  FADD.FTZ R11, -R3, -RZ ;  /* 0x800000ff030b7221 */ /* 0x000fe20000010100 */
[----:B------:R-:W-:-:S03]  /*0ad0*/  IMAD.IADD R6, R6, 0x1, R9 ;  /* 0x0000000106067824 */ /* 0x000fc600078e0209 */
[----:B0-----:R-:W-:-:S04]  /*0ae0*/  FFMA R13, R8, R11, 1 ;  /* 0x3f800000080d7423 */ /* 0x001fc8000000000b */
[----:B------:R-:W-:-:S04]  /*0af0*/  FFMA R10, R8, R13, R8 ;  /* 0x0000000d080a7223 */ /* 0x000fc80000000008 */
[----:B------:R-:W-:-:S04]  /*0b00*/  FFMA R7, R0, R10, RZ ;  /* 0x0000000a00077223 */ /* 0x000fc800000000ff */
[----:B------:R-:W-:-:S04]  /*0b10*/  FFMA R8, R11, R7, R0 ;  /* 0x000000070b087223 */ /* 0x000fc80000000000 */
[----:B------:R-:W-:-:S04]  /*0b20*/  FFMA R7, R10, R8, R7 ;  /* 0x000000080a077223 */ /* 0x000fc80000000007 */
[----:B------:R-:W-:-:S04]  /*0b30*/  FFMA R8, R11, R7, R0 ;  /* 0x000000070b087223 */ /* 0x000fc80000000000 */
[----:B------:R-:W-:-:S05]  /*0b40*/  FFMA R0, R10, R8, R7 ;  /* 0x000000080a007223 */ /* 0x000fca0000000007 */
[----:B------:R-:W-:-:S04]  /*0b50*/  SHF.R.U32.HI R3, RZ, 0x17, R0 ;  /* 0x00000017ff037819 */ /* 0x000fc80000011600 */
[----:B------:R-:W-:-:S05]  /*0b60*/  LOP3.LUT R3, R3, 0xff, RZ, 0xc0, !PT ;  /* 0x000000ff03037812 */ /* 0x000fca00078ec0ff */
[----:B------:R-:W-:-:S05]  /*0b70*/  IMAD.IADD R9, R3, 0x1, R6 ;  /* 0x0000000103097824 */ /* 0x000fca00078e0206 */
[----:B------:R-:W-:-:S04]  /*0b80*/  IADD3 R3, PT, PT, R9, -0x1, RZ ;  /* 0xffffffff09037810 */ /* 0x000fc80007ffe0ff */
[----:B------:R-:W-:-:S13]  /*0b90*/  ISETP.GE.U32.AND P0, PT, R3, 0xfe, PT ;  /* 0x000000fe0300780c */ /* 0x000fda0003f06070 */
[----:B------:R-:W-:Y:S05]  /*0ba0*/  @!P0 BRA `(.L_x_24) ;  /* 0x0000000000808947 */ /* 0x000fea0003800000 */
[----:B------:R-:W-:-:S13]  /*0bb0*/  ISETP.GT.AND P0, PT, R9, 0xfe, PT ;  /* 0x000000fe0900780c */ /* 0x000fda0003f04270 */
[----:B------:R-:W-:Y:S05]  /*0bc0*/  @P0 BRA `(.L_x_25) ;  /* 0x00000000006c0947 */ /* 0x000fea0003800000 */
[----:B------:R-:W-:-:S13]  /*0bd0*/  ISETP.GE.AND P0, PT, R9, 0x1, PT ;  /* 0x000000010900780c */ /* 0x000fda0003f06270 */
[----:B------:R-:W-:Y:S05]  /*0be0*/  @P0 BRA `(.L_x_26) ;  /* 0x0000000000980947 */ /* 0x000fea0003800000 */
[----:B------:R-:W-:Y:S02]  /*0bf0*/  ISETP.GE.AND P0, PT, R9, -0x18, PT ;  /* 0xffffffe80900780c */ /* 0x000fe40003f06270 */
[----:B------:R-:W-:-:S11]  /*0c00*/  LOP3.LUT R0, R0, 0x80000000, RZ, 0xc0, !PT ;  /* 0x8000000000007812 */ /* 0x000fd600078ec0ff */
[----:B------:R-:W-:Y:S05]  /*0c10*/  @!P0 BRA `(.L_x_26) ;  /* 0x00000000008c8947 */ /* 0x000fea0003800000 */
[CCC-:B------:R-:W-:Y:S01]  /*0c20*/  FFMA.RZ R3, R10.reuse, R8.reuse, R7.reuse ;  /* 0x000000080a037223 */ /* 0x1c0fe2000000c007 */
[CCC-:B------:R-:W-:Y:S01]  /*0c30*/  FFMA.RM R6, R10.reuse, R8.reuse, R7.reuse ;  /* 0x000000080a067223 */ /* 0x1c0fe20000004007 */
[C---:B------:R-:W-:Y:S02]  /*0c40*/  ISETP.NE.AND P2, PT, R9.reuse, RZ, PT ;  /* 0x000000ff0900720c */ /* 0x040fe40003f45270 */
[----:B------:R-:W-:Y:S02]  /*0c50*/  ISETP.NE.AND P1, PT, R9, RZ, PT ;  /* 0x000000ff0900720c */ /* 0x000fe40003f25270 */
[----:B------:R-:W-:Y:S01]  /*0c60*/  LOP3.LUT R5, R3, 0x7fffff, RZ, 0xc0, !PT ;  /* 0x007fffff03057812 */ /* 0x000fe200078ec0ff */
[----:B------:R-:W-:Y:S01]  /*0c70*/  FFMA.RP R3, R10, R8, R7 ;  /* 0x000000080a037223 */ /* 0x000fe20000008007 */
[----:B------:R-:W-:Y:S02]  /*0c80*/  VIADD R8, R9, 0x20 ;  /* 0x0000002009087836 */ /* 0x000fe40000000000 */
[----:B------:R-:W-:Y:S01]  /*0c90*/  LOP3.LUT R5, R5, 0x800000, RZ, 0xfc, !PT ;  /* 0x0080000005057812 */ /* 0x000fe200078efcff */
[----:B------:R-:W-:Y:S01]  /*0ca0*/  IMAD.MOV R7, RZ, RZ, -R9 ;  /* 0x000000ffff077224 */ /* 0x000fe200078e0a09 */
[----:B------:R-:W-:-:S02]  /*0cb0*/  FSETP.NEU.FTZ.AND P0, PT, R3, R6, PT ;  /* 0x000000060300720b */ /* 0x000fc40003f1d000 */
[----:B------:R-:W-:Y:S02]  /*0cc0*/  SHF.L.U32 R8, R5, R8, RZ ;  /* 0x0000000805087219 */ /* 0x000fe400000006ff */
[----:B------:R-:W-:Y:S02]  /*0cd0*/  SEL R6, R7, RZ, P2 ;  /* 0x000000ff07067207 */ /* 0x000fe40001000000 */
[----:B------:R-:W-:Y:S02]  /*0ce0*/  ISETP.NE.AND P1, PT, R8, RZ, P1 ;  /* 0x000000ff0800720c */ /* 0x000fe40000f25270 */
[----:B------:R-:W-:Y:S02]  /*0cf0*/  SHF.R.U32.HI R6, RZ, R6, R5 ;  /* 0x00000006ff067219 */ /* 0x000fe40000011605 */
[----:B------:R-:W-:Y:S02]  /*0d00*/  PLOP3.LUT P0, PT, P0, P1, PT, 0xf8, 0x8f ;  /* 0x00000000008f781c */ /* 0x000fe40000703f70 */
[----:B------:R-:W-:-:S02]  /*0d10*/  SHF.R.U32.HI R8, RZ, 0x1, R6 ;  /* 0x00000001ff087819 */ /* 0x000fc40000011606 */
[----:B------:R-:W-:-:S04]  /*0d20*/  SEL R3, RZ, 0x1, !P0 ;  /* 0x00000001ff037807 */ /* 0x000fc80004000000 */
[----:B------:R-:W-:-:S04]  /*0d30*/  LOP3.LUT R3, R3, 0x1, R8, 0xf8, !PT ;  /* 0x0000000103037812 */ /* 0x000fc800078ef808 */
[----:B------:R-:W-:-:S05]  /*0d40*/  LOP3.LUT R3, R3, R6, RZ, 0xc0, !PT ;  /* 0x0000000603037212 */ /* 0x000fca00078ec0ff */
[----:B------:R-:W-:-:S05]  /*0d50*/  IMAD.IADD R3, R8, 0x1, R3 ;  /* 0x0000000108037824 */ /* 0x000fca00078e0203 */
[----:B------:R-:W-:Y:S01]  /*0d60*/  LOP3.LUT R0, R3, R0, RZ, 0xfc, !PT ;  /* 0x0000000003007212 */ /* 0x000fe200078efcff */
[----:B------:R-:W-:Y:S06]  /*0d70*/  BRA `(.L_x_26) ;  /* 0x0000000000347947 */ /* 0x000fec0003800000 */
.L_x_25:
[----:B------:R-:W-:-:S04]  /*0d80*/  LOP3.LUT R0, R0, 0x80000000, RZ, 0xc0, !PT ;  /* 0x8000000000007812 */ /* 0x000fc800078ec0ff */
[----:B------:R-:W-:Y:S01]  /*0d90*/  LOP3.LUT R0, R0, 0x7f800000, RZ, 0xfc, !PT ;  /* 0x7f80000000007812 */ /* 0x000fe200078efcff */
[----:B------:R-:W-:Y:S06]  /*0da0*/  BRA `(.L_x_26) ;  /* 0x0000000000287947 */ /* 0x000fec0003800000 */
.L_x_24:
[----:B------:R-:W-:Y:S01]  /*0db0*/  IMAD R0, R6, 0x800000, R0 ;  /* 0x0080000006007824 */ /* 0x000fe200078e0200 */
[----:B------:R-:W-:Y:S06]  /*0dc0*/  BRA `(.L_x_26) ;  /* 0x0000000000207947 */ /* 0x000fec0003800000 */
.L_x_23:
[----:B------:R-:W-:-:S04]  /*0dd0*/  LOP3.LUT R0, R8, 0x80000000, R7, 0x48, !PT ;  /* 0x8000000008007812 */ /* 0x000fc800078e4807 */
[----:B------:R-:W-:Y:S01]  /*0de0*/  LOP3.LUT R0, R0, 0x7f800000, RZ, 0xfc, !PT ;  /* 0x7f80000000007812 */ /* 0x000fe200078efcff */
[----:B------:R-:W-:Y:S06]  /*0df0*/  BRA `(.L_x_26) ;  /* 0x0000000000147947 */ /* 0x000fec0003800000 */
.L_x_22:
[----:B------:R-:W-:Y:S01]  /*0e00*/  LOP3.LUT R0, R8, 0x80000000, R7, 0x48, !PT ;  /* 0x8000000008007812 */ /* 0x000fe200078e4807 */
[----:B------:R-:W-:Y:S06]  /*0e10*/  BRA `(.L_x_26) ;  /* 0x00000000000c7947 */ /* 0x000fec0003800000 */
.L_x_21:
[----:B------:R-:W0:Y:S01]  /*0e20*/  MUFU.RSQ R0, -QNAN ;  /* 0xffc0000000007908 */ /* 0x000e220000001400 */
[----:B------:R-:W-:Y:S05]  /*0e30*/  BRA `(.L_x_26) ;  /* 0x0000000000047947 */ /* 0x000fea0003800000 */
.L_x_20:
[----:B------:R-:W-:-:S07]  /*0e40*/  FADD.FTZ R0, R0, R3 ;  /* 0x0000000300007221 */ /* 0x000fce0000010000 */
.L_x_26:
[----:B------:R-:W-:-:S04]  /*0e50*/  IMAD.MOV.U32 R5, RZ, RZ, 0x0 ;  /* 0x00000000ff057424 */ /* 0x000fc800078e00ff */
[----:B0-----:R-:W-:Y:S05]  /*0e60*/  RET.REL.NODEC R4 `(_Z23compute_variance_kernelPKfS0_Pfmmmm) ;  /* 0xfffffff004647950 */ /* 0x001fea0003c3ffff */
.L_x_27:
        /* <DEDUP_REMOVED lines=9> */
.L_x_48:


//--------------------- .text._Z19compute_mean_kernelPKfPfmmmm --------------------------
	.section	.text._Z19compute_mean_kernelPKfPfmmmm,"ax",@progbits
	.align	128
        .global         _Z19compute_mean_kernelPKfPfmmmm
        .type           _Z19compute_mean_kernelPKfPfmmmm,@function
        .size           _Z19compute_mean_kernelPKfPfmmmm,(.L_x_49 - _Z19compute_mean_kernelPKfPfmmmm)
        .other          _Z19compute_mean_kernelPKfPfmmmm,@"STO_CUDA_ENTRY STV_DEFAULT"
_Z19compute_mean_kernelPKfPfmmmm:
.text._Z19compute_mean_kernelPKfPfmmmm:
        /* <DEDUP_REMOVED lines=15> */
[C---:B------:R-:W-:Y:S01]  /*00f0*/  SHF.L.U64.HI R7, R3.reuse, 0x2, RZ ;  /* 0x0000000203077819 */ /* 0x040fe200000102ff */
[----:B------:R-:W-:Y:S01]  /*0100*/  IMAD.SHL.U32 R8, R3, 0x4, RZ ;  /* 0x0000000403087824 */ /* 0x000fe200078e00ff */
[----:B------:R-:W-:Y:S01]  /*0110*/  UMOV UR6, URZ ;  /* 0x000000ff00067c82 */ /* 0x000fe20008000000 */
[----:B------:R-:W-:Y:S01]  /*0120*/  IMAD.MOV.U32 R6, RZ, RZ, RZ ;  /* 0x000000ffff067224 */ /* 0x000fe200078e00ff */
[----:B------:R-:W-:-:S06]  /*0130*/  UMOV UR7, URZ ;  /* 0x000000ff00077c82 */ /* 0x000fcc0008000000 */
.L_x_33:
[----:B------:R-:W0:Y:S01]  /*0140*/  LDC.64 R12, c[0x0][0x398] ;  /* 0x0000e600ff0c7b82 */ /* 0x000e220000000a00 */
[----:B-1----:R-:W-:Y:S01]  /*0150*/  IMAD.MOV.U32 R4, RZ, RZ, R2 ;  /* 0x000000ffff047224 */ /* 0x002fe200078e0002 */
[----:B------:R-:W-:Y:S01]  /*0160*/  UMOV UR4, URZ ;  /* 0x000000ff00047c82 */ /* 0x000fe20008000000 */
[----:B------:R-:W-:Y:S01]  /*0170*/  IMAD.MOV.U32 R5, RZ, RZ, RZ ;  /* 0x000000ffff057224 */ /* 0x000fe200078e00ff */
[----:B------:R-:W-:-:S04]  /*0180*/  UMOV UR5, URZ ;  /* 0x000000ff00057c82 */ /* 0x000fc80008000000 */
[----:B------:R-:W1:Y:S01]  /*0190*/  LDC.64 R14, c[0x0][0x390] ;  /* 0x0000e400ff0e7b82 */ /* 0x000e620000000a00 */
[C---:B0-----:R-:W-:Y:S02]  /*01a0*/  IMAD R10, R12.reuse, UR7, RZ ;  /* 0x000000070c0a7c24 */ /* 0x041fe4000f8e02ff */
[----:B------:R-:W-:-:S04]  /*01b0*/  IMAD.WIDE.U32 R4, R12, UR6, R4 ;  /* 0x000000060c047c25 */ /* 0x000fc8000f8e0004 */
[----:B------:R-:W-:Y:S01]  /*01c0*/  IMAD R9, R13, UR6, R10 ;  /* 0x000000060d097c24 */ /* 0x000fe2000f8e020a */
[----:B------:R-:W-:-:S03]  /*01d0*/  UIADD3 UR6, UP0, UPT, UR6, 0x1, URZ ;  /* 0x0000000106067890 */ /* 0x000fc6000ff1e0ff */
[----:B------:R-:W-:Y:S01]  /*01e0*/  IMAD.IADD R9, R5, 0x1, R9 ;  /* 0x0000000105097824 */ /* 0x000fe200078e0209 */
[----:B------:R-:W-:Y:S02]  /*01f0*/  UIADD3.X UR7, UPT, UPT, URZ, UR7, URZ, UP0, !UPT ;  /* 0x00000007ff077290 */ /* 0x000fe400087fe4ff */
[----:B-1----:R-:W-:-:S04]  /*0200*/  ISETP.NE.U32.AND P0, PT, R14, UR6, PT ;  /* 0x000000060e007c0c */ /* 0x002fc8000bf05070 */
[----:B------:R-:W-:-:S13]  /*0210*/  ISETP.NE.AND.EX P0, PT, R15, UR7, PT, P0 ;  /* 0x000000070f007c0c */ /* 0x000fda000bf05300 */
.L_x_32:
[----:B------:R-:W3:Y:S01]  /*0220*/  LDCU.64 UR8, c[0x0][0x3a8] ;  /* 0x00007500ff0877ac */ /* 0x000ee20008000a00 */
[----:B------:R-:W-:Y:S01]  /*0230*/  BSSY.RECONVERGENT B0, `(.L_x_29) ;  /* 0x000001f000007945 */ /* 0x000fe20003800200 */
[----:B---3--:R-:W-:-:S04]  /*0240*/  ISETP.GE.U32.AND P1, PT, R0, UR8, PT ;  /* 0x0000000800007c0c */ /* 0x008fc8000bf26070 */
[----:B------:R-:W-:-:S13]  /*0250*/  ISETP.GE.U32.AND.EX P1, PT, RZ, UR9, PT, P1 ;  /* 0x00000009ff007c0c */ /* 0x000fda000bf26110 */
[----:B------:R-:W-:Y:S05]  /*0260*/  @P1 BRA `(.L_x_30) ;  /* 0x00000000006c1947 */ /* 0x000fea0003800000 */
[----:B------:R-:W0:Y:S01]  /*0270*/  LDC.64 R14, c[0x0][0x3a0] ;  /* 0x0000e800ff0e7b82 */ /* 0x000e220000000a00 */
[----:B------:R-:W1:Y:S01]  /*0280*/  LDCU.64 UR10, c[0x0][0x380] ;  /* 0x00007000ff0a77ac */ /* 0x000e620008000a00 */
[-C--:B0-----:R-:W-:Y:S02]  /*0290*/  IMAD R12, R9, R14.reuse, RZ ;  /* 0x0000000e090c7224 */ /* 0x081fe400078e02ff */
[----:B------:R-:W-:-:S04]  /*02a0*/  IMAD.WIDE.U32 R10, R4, R14, UR4 ;  /* 0x00000004040a7e25 */ /* 0x000fc8000f8e000e */
[----:B------:R-:W-:Y:S02]  /*02b0*/  IMAD R13, R4, R15, R12 ;  /* 0x0000000f040d7224 */ /* 0x000fe400078e020c */
[----:B------:R-:W-:Y:S02]  /*02c0*/  IMAD.MOV.U32 R12, RZ, RZ, R0 ;  /* 0x000000ffff0c7224 */ /* 0x000fe400078e0000 */
[----:B------:R-:W-:Y:S02]  /*02d0*/  IMAD.IADD R11, R11, 0x1, R13 ;  /* 0x000000010b0b7824 */ /* 0x000fe400078e020d */
[----:B------:R-:W-:Y:S02]  /*02e0*/  IMAD.MOV.U32 R13, RZ, RZ, RZ ;  /* 0x000000ffff0d7224 */ /* 0x000fe400078e00ff */
[----:B------:R-:W-:Y:S02]  /*02f0*/  IMAD R11, R11, UR8, RZ ;  /* 0x000000080b0b7c24 */ /* 0x000fe4000f8e02ff */
[----:B------:R-:W-:-:S04]  /*0300*/  IMAD.WIDE.U32 R12, R10, UR8, R12 ;  /* 0x000000080a0c7c25 */ /* 0x000fc8000f8e000c */
[----:B------:R-:W-:Y:S01]  /*0310*/  IMAD R11, R10, UR9, R11 ;  /* 0x000000090a0b7c24 */ /* 0x000fe2000f8e020b */
[----:B-1----:R-:W-:Y:S01]  /*0320*/  LEA R15, P1, R12, UR10, 0x2 ;  /* 0x0000000a0c0f7c11 */ /* 0x002fe2000f8210ff */
[----:B------:R-:W-:Y:S02]  /*0330*/  IMAD.MOV.U32 R14, RZ, RZ, R0 ;  /* 0x000000ffff0e7224 */ /* 0x000fe400078e0000 */
[----:B------:R-:W-:Y:S02]  /*0340*/  IMAD.IADD R11, R13, 0x1, R11 ;  /* 0x000000010d0b7824 */ /* 0x000fe400078e020b */
[----:B------:R-:W-:-:S03]  /*0350*/  HFMA2 R13, -RZ, RZ, 0, 0 ;  /* 0x00000000ff0d7431 */ /* 0x000fc600000001ff */
[----:B------:R-:W-:-:S07]  /*0360*/  LEA.HI.X R12, R12, UR11, R11, 0x2, P1 ;  /* 0x0000000b0c0c7c11 */ /* 0x000fce00088f140b */
.L_x_31:
        /* <DEDUP_REMOVED lines=9> */
[----:B--2---:R-:W-:-:S12]  /*0400*/  FADD R6, R11, R6 ;  /* 0x000000060b067221 */ /* 0x004fd80000000000 */
[----:B------:R-:W-:Y:S05]  /*0410*/  @!P1 BRA `(.L_x_31) ;  /* 0xfffffffc00d49947 */ /* 0x000fea000383ffff */
.L_x_30:
[----:B------:R-:W-:Y:S05]  /*0420*/  BSYNC.RECONVERGENT B0 ;  /* 0x0000000000007941 */ /* 0x000fea0003800200 */
.L_x_29:
[----:B------:R-:W0:Y:S01]  /*0430*/  LDCU.64 UR8, c[0x0][0x3a0] ;  /* 0x00007400ff0877ac */ /* 0x000e220008000a00 */
[----:B------:R-:W-:-:S04]  /*0440*/  UIADD3 UR4, UP0, UPT, UR4, 0x1, URZ ;  /* 0x0000000104047890 */ /* 0x000fc8000ff1e0ff */
[----:B------:R-:W-:Y:S02]  /*0450*/  UIADD3.X UR5, UPT, UPT, URZ, UR5, URZ, UP0, !UPT ;  /* 0x00000005ff057290 */ /* 0x000fe400087fe4ff */
[----:B0-----:R-:W-:-:S04]  /*0460*/  UISETP.NE.U32.AND UP0, UPT, UR4, UR8, UPT ;  /* 0x000000080400728c */ /* 0x001fc8000bf05070 */
[----:B------:R-:W-:-:S09]  /*0470*/  UISETP.NE.AND.EX UP0, UPT, UR5, UR9, UPT, UP0 ;  /* 0x000000090500728c */ /* 0x000fd2000bf05300 */
[----:B------:R-:W-:Y:S05]  /*0480*/  BRA.U UP0, `(.L_x_32) ;  /* 0xfffffffd00647547 */ /* 0x000fea000b83ffff */
[----:B------:R-:W-:Y:S05]  /*0490*/  @P0 BRA `(.L_x_33) ;  /* 0xfffffffc00280947 */ /* 0x000fea000383ffff */
.L_x_28:
        /* <DEDUP_REMOVED lines=9> */
.L_x_35:
[----:B------:R-:W-:-:S04]  /*0530*/  SHF.R.U32.HI R8, RZ, 0x1, R3 ;  /* 0x00000001ff087819 */ /* 0x000fc80000011603 */
[----:B------:R-:W-:-:S13]  /*0540*/  ISETP.GE.U32.AND P1, PT, R0, R8, PT ;  /* 0x000000080000720c */ /* 0x000fda0003f26070 */
[----:B------:R-:W-:Y:S01]  /*0550*/  @!P1 IMAD R4, R8, 0x4, R5 ;  /* 0x0000000408049824 */ /* 0x000fe200078e0205 */
        /* <DEDUP_REMOVED lines=8> */
.L_x_34:
[----:B------:R-:W-:Y:S05]  /*05e0*/  @P0 EXIT ;  /* 0x000000000000094d */ /* 0x000fea0003800000 */
[----:B------:R-:W2:Y:S01]  /*05f0*/  LDCU.64 UR12, c[0x0][0x390] ;  /* 0x00007200ff0c77ac */ /* 0x000ea20008000a00 */
[----:B------:R-:W3:Y:S01]  /*0600*/  S2UR UR7, SR_CgaCtaId ;  /* 0x00000000000779c3 */ /* 0x000ee20000008800 */
[----:B------:R-:W2:Y:S02]  /*0610*/  LDCU.128 UR8, c[0x0][0x3a0] ;  /* 0x00007400ff0877ac */ /* 0x000ea40008000c00 */
[----:B--2---:R-:W-:Y:S02]  /*0620*/  UIMAD UR6, UR9, UR12, URZ ;  /* 0x0000000c090672a4 */ /* 0x004fe4000f8e02ff */
[----:B------:R-:W-:Y:S02]  /*0630*/  UIMAD.WIDE.U32 UR4, UR8, UR12, URZ ;  /* 0x0000000c080472a5 */ /* 0x000fe4000f8e00ff */
[----:B------:R-:W-:-:S04]  /*0640*/  UIMAD UR6, UR13, UR8, UR6 ;  /* 0x000000080d0672a4 */ /* 0x000fc8000f8e0206 */
[----:B------:R-:W-:-:S03]  /*0650*/  UIADD3 UR5, UPT, UPT, UR5, UR6, URZ ;  /* 0x0000000605057290 */ /* 0x000fc6000fffe0ff */
[----:B------:R-:W-:Y:S01]  /*0660*/  UMOV UR6, 0x400 ;  /* 0x0000040000067882 */ /* 0x000fe20000000000 */
[----:B------:R-:W-:Y:S02]  /*0670*/  UIMAD UR5, UR5, UR10, URZ ;  /* 0x0000000a050572a4 */ /* 0x000fe4000f8e02ff */
        /* <DEDUP_REMOVED lines=15> */
[----:B-1----:R-:W-:Y:S05]  /*0770*/  CALL.REL.NOINC `($__internal_3_$__cuda_sm3x_div_rn_noftz_f32_slowpath) ;  /* 0x0000000000147944 */ /* 0x002fea0003c00000 */
[----:B------:R-:W-:-:S07]  /*0780*/  IMAD.MOV.U32 R7, RZ, RZ, R0 ;  /* 0x000000ffff077224 */ /* 0x000fce00078e0000 */
.L_x_36:
[----:B------:R-:W1:Y:S02]  /*0790*/  LDC.64 R4, c[0x0][0x388] ;  /* 0x0000e200ff047b82 */ /* 0x000e640000000a00 */
[----:B-1----:R-:W-:-:S05]  /*07a0*/  IMAD.WIDE.U32 R2, R2, 0x4, R4 ;  /* 0x0000000402027825 */ /* 0x002fca00078e0004 */
[----:B------:R-:W-:Y:S01]  /*07b0*/  STG.E desc[UR14][R2.64], R7 ;  /* 0x0000000702007986 */ /* 0x000fe2000c10190e */
[----:B------:R-:W-:Y:S05]  /*07c0*/  EXIT ;  /* 0x000000000000794d */ /* 0x000fea0003800000 */
        .weak           $__internal_3_$__cuda_sm3x_div_rn_noftz_f32_slowpath
        .type           $__internal_3_$__cuda_sm3x_div_rn_noftz_f32_slowpath,@function
        .size           $__internal_3_$__cuda_sm3x_div_rn_noftz_f32_slowpath,(.L_x_49 - $__internal_3_$__cuda_sm3x_div_rn_noftz_f32_slowpath)
$__internal_3_$__cuda_sm3x_div_rn_noftz_f32_slowpath:
[--C-:B------:R-:W-:Y:S01]  /*07d0*/  SHF.R.U32.HI R6, RZ, 0x17, R3.reuse ;  /* 0x00000017ff067819 */ /* 0x100fe20000011603 */
[--C-:B------:R-:W-:Y:S01]  /*07e0*/  IMAD.MOV.U32 R7, RZ, RZ, R0.reuse ;  /* 0x000000ffff077224 */ /* 0x100fe200078e0000 */
[----:B------:R-:W-:Y:S01]  /*07f0*/  SHF.R.U32.HI R5, RZ, 0x17, R0 ;  /* 0x00000017ff057819 */ /* 0x000fe20000011600 */
[----:B------:R-:W-:Y:S01]  /*0800*/  IMAD.MOV.U32 R8, RZ, RZ, R3 ;  /* 0x000000ffff087224 */ /* 0x000fe200078e0003 */
[----:B------:R-:W-:Y:S02]  /*0810*/  LOP3.LUT R6, R6, 0xff, RZ, 0xc0, !PT ;  /* 0x000000ff06067812 */ /* 0x000fe400078ec0ff */
[----:B------:R-:W-:-:S03]  /*0820*/  LOP3.LUT R5, R5, 0xff, RZ, 0xc0, !PT ;  /* 0x000000ff05057812 */ /* 0x000fc600078ec0ff */
[----:B------:R-:W-:Y:S01]  /*0830*/  VIADD R11, R6, 0xffffffff ;  /* 0xffffffff060b7836 */ /* 0x000fe20000000000 */
[----:B------:R-:W-:-:S04]  /*0840*/  IADD3 R10, PT, PT, R5, -0x1, RZ ;  /* 0xffffffff050a7810 */ /* 0x000fc80007ffe0ff */
        /* <DEDUP_REMOVED lines=22> */
[----:B------:R-:W-:Y:S02]  /*09b0*/  @P0 IMAD.MOV.U32 R9, RZ, RZ, RZ ;  /* 0x000000ffff090224 */ /* 0x000fe400078e00ff */
[----:B------:R-:W-:Y:S01]  /*09c0*/  @!P0 FFMA R7, R0, 1.84467440737095516160e+19, RZ ;  /* 0x5f80000000078823 */ /* 0x000fe200000000ff */
[----:B------:R-:W-:Y:S02]  /*09d0*/  @!P0 IMAD.MOV.U32 R9, RZ, RZ, -0x40 ;  /* 0xffffffc0ff098424 */ /* 0x000fe400078e00ff */
[----:B------:R-:W-:Y:S02]  /*09e0*/  @!P1 FFMA R8, R3, 1.84467440737095516160e+19, RZ ;  /* 0x5f80000003089823 */ /* 0x000fe400000000ff */
[----:B------:R-:W-:-:S07]  /*09f0*/  @!P1 VIADD R9, R9, 0x40 ;  /* 0x0000004009099836 */ /* 0x000fce0000000000 */
.L_x_37:
[----:B------:R-:W-:Y:S01]  /*0a00*/  LEA R3, R6, 0xc0800000, 0x17 ;  /* 0xc080000006037811 */ /* 0x000fe200078eb8ff */
[----:B------:R-:W-:-:S04]  /*0a10*/  VIADD R5, R5, 0xffffff81 ;  /* 0xffffff8105057836 */ /* 0x000fc80000000000 */
[----:B------:R-:W-:Y:S01]  /*0a20*/  IMAD.IADD R3, R8, 0x1, -R3 ;  /* 0x0000000108037824 */ /* 0x000fe200078e0a03 */
[C---:B------:R-:W-:Y:S01]  /*0a30*/  IADD3 R6, PT, PT, R5.reuse, 0x7f, -R6 ;  /* 0x0000007f05067810 */ /* 0x040fe20007ffe806 */
[----:B------:R-:W-:Y:S02]  /*0a40*/  IMAD R0, R5, -0x800000, R7 ;  /* 0xff80000005007824 */ /* 0x000fe400078e0207 */
[----:B------:R-:W0:Y:S01]  /*0a50*/  MUFU.RCP R8, R3 ;  /* 0x0000000300087308 */ /* 0x000e220000001000 */
[----:B------:R-:W-:Y:S01]  /*0a60*/  FADD.FTZ R11, -R3, -RZ ;  /* 0x800000ff030b7221 */ /* 0x000fe20000010100 */
[----:B------:R-:W-:-:S03]  /*0a70*/  IADD3 R6, PT, PT, R6, R9, RZ ;  /* 0x0000000906067210 */ /* 0x000fc60007ffe0ff */
        /* <DEDUP_REMOVED lines=9> */
[----:B------:R-:W-:-:S04]  /*0b10*/  IMAD.IADD R9, R3, 0x1, R6 ;  /* 0x0000000103097824 */ /* 0x000fc800078e0206 */
[----:B------:R-:W-:-:S05]  /*0b20*/  VIADD R3, R9, 0xffffffff ;  /* 0xffffffff09037836 */ /* 0x000fca0000000000 */
        /* <DEDUP_REMOVED lines=31> */
.L_x_43:
[----:B------:R-:W-:-:S04]  /*0d20*/  LOP3.LUT R0, R0, 0x80000000, RZ, 0xc0, !PT ;  /* 0x8000000000007812 */ /* 0x000fc800078ec0ff */
[----:B------:R-:W-:Y:S01]  /*0d30*/  LOP3.LUT R0, R0, 0x7f800000, RZ, 0xfc, !PT ;  /* 0x7f80000000007812 */ /* 0x000fe200078efcff */
[----:B------:R-:W-:Y:S06]  /*0d40*/  BRA `(.L_x_44) ;  /* 0x0000000000287947 */ /* 0x000fec0003800000 */
.L_x_42:
[----:B------:R-:W-:Y:S01]  /*0d50*/  IMAD R0, R6, 0x800000, R0 ;  /* 0x0080000006007824 */ /* 0x000fe200078e0200 */
[----:B------:R-:W-:Y:S06]  /*0d60*/  BRA `(.L_x_44) ;  /* 0x0000000000207947 */ /* 0x000fec0003800000 */
.L_x_41:
[----:B------:R-:W-:-:S04]  /*0d70*/  LOP3.LUT R0, R8, 0x80000000, R7, 0x48, !PT ;  /* 0x8000000008007812 */ /* 0x000fc800078e4807 */
[----:B------:R-:W-:Y:S01]  /*0d80*/  LOP3.LUT R0, R0, 0x7f800000, RZ, 0xfc, !PT ;  /* 0x7f80000000007812 */ /* 0x000fe200078efcff */
[----:B------:R-:W-:Y:S06]  /*0d90*/  BRA `(.L_x_44) ;  /* 0x0000000000147947 */ /* 0x000fec0003800000 */
.L_x_40:
[----:B------:R-:W-:Y:S01]  /*0da0*/  LOP3.LUT R0, R8, 0x80000000, R7, 0x48, !PT ;  /* 0x8000000008007812 */ /* 0x000fe200078e4807 */
[----:B------:R-:W-:Y:S06]  /*0db0*/  BRA `(.L_x_44) ;  /* 0x00000000000c7947 */ /* 0x000fec0003800000 */
.L_x_39:
[----:B------:R-:W0:Y:S01]  /*0dc0*/  MUFU.RSQ R0, -QNAN ;  /* 0xffc0000000007908 */ /* 0x000e220000001400 */
[----:B------:R-:W-:Y:S05]  /*0dd0*/  BRA `(.L_x_44) ;  /* 0x0000000000047947 */ /* 0x000fea0003800000 */
.L_x_38:
[----:B------:R-:W-:-:S07]  /*0de0*/  FADD.FTZ R0, R0, R3 ;  /* 0x0000000300007221 */ /* 0x000fce0000010000 */
.L_x_44:
[----:B------:R-:W-:-:S04]  /*0df0*/  IMAD.MOV.U32 R5, RZ, RZ, 0x0 ;  /* 0x00000000ff057424 */ /* 0x000fc800078e00ff */
[----:B0-----:R-:W-:Y:S05]  /*0e00*/  RET.REL.NODEC R4 `(_Z19compute_mean_kernelPKfPfmmmm) ;  /* 0xfffffff0047c7950 */ /* 0x001fea0003c3ffff */
.L_x_45:
        /* <DEDUP_REMOVED lines=15> */
.L_x_49:


//--------------------- .nv.shared.reserved.0     --------------------------
	.section	.nv.shared.reserved.0,"aw",@nobits
	.weak		__nv_reservedSMEM_offset_0_alias
	.size		__nv_reservedSMEM_offset_0_alias, 0, 64
	.other		__nv_reservedSMEM_offset_0_alias,@"STO_CUDA_RESERVED_SHARED STV_DEFAULT"
__nv_reservedSMEM_offset_0_alias:
	.zero		0
	.zero		64


//--------------------- .nv.shared._Z23compute_variance_kernelPKfS0_Pfmmmm --------------------------
	.section	.nv.shared._Z23compute_variance_kernelPKfS0_Pfmmmm,"aw",@nobits
	.sectionflags	@""
	.align	4
.nv.shared._Z23compute_variance_kernelPKfS0_Pfmmmm:
	.zero		2048


//--------------------- .nv.shared._Z19compute_mean_kernelPKfPfmmmm --------------------------
	.section	.nv.shared._Z19compute_mean_kernelPKfPfmmmm,"aw",@nobits
	.sectionflags	@""
	.align	4
.nv.shared._Z19compute_mean_kernelPKfPfmmmm:
	.zero		2048


//--------------------- .nv.constant0._Z16normalize_kernelPKfPfS0_S0_fmmmm --------------------------
	.section	.nv.constant0._Z16normalize_kernelPKfPfS0_S0_fmmmm,"a",@progbits
	.sectionflags	@""
	.align	4
.nv.constant0._Z16normalize_kernelPKfPfS0_S0_fmmmm:
	.zero		968


//--------------------- .nv.constant0._Z23compute_variance_kernelPKfS0_Pfmmmm --------------------------
	.section	.nv.constant0._Z23compute_variance_kernelPKfS0_Pfmmmm,"a",@progbits
	.sectionflags	@""
	.align	4
.nv.constant0._Z23compute_variance_kernelPKfS0_Pfmmmm:
	.zero		952


//--------------------- .nv.constant0._Z19compute_mean_kernelPKfPfmmmm --------------------------
	.section	.nv.constant0._Z19compute_mean_kernelPKfPfmmmm,"a",@progbits
	.sectionflags	@""
	.align	4
.nv.constant0._Z19compute_mean_kernelPKfPfmmmm:
	.zero		944


//--------------------- SYMBOLS --------------------------

	.type		.nv.reservedSmem.offset0,@object
	.size		.nv.reservedSmem.offset0,0x4
	.type		.nv.reservedSmem.cap,@object
	.size		.nv.reservedSmem.cap,0x4
